	.headerflags	@"EF_CUDA_TEXMODE_UNIFIED EF_CUDA_64BIT_ADDRESS EF_CUDA_ACCELERATORS EF_CUDA_SM90 EF_CUDA_VIRTUAL_SM(EF_CUDA_SM90)"
	.elftype	@"ET_EXEC"


//--------------------- .nv.info                  --------------------------
	.section	.nv.info,"",@"SHT_CUDA_INFO"
	.align	4


	//----- nvinfo : EIATTR_REGCOUNT
	.align		4
        /*0000*/ 	.byte	0x04, 0x2f
        /*0002*/ 	.short	(.L_1 - .L_0)
	.align		4
.L_0:
        /*0004*/ 	.word	index@(triton_poi_fused_avg_pool2d_convolution_29)
        /*0008*/ 	.word	0x00000030


	//----- nvinfo : EIATTR_MIN_STACK_SIZE
	.align		4
.L_1:
        /*000c*/ 	.byte	0x04, 0x12
        /*000e*/ 	.short	(.L_3 - .L_2)
	.align		4
.L_2:
        /*0010*/ 	.word	index@(triton_poi_fused_avg_pool2d_convolution_29)
        /*0014*/ 	.word	0x00000000


	//----- nvinfo : EIATTR_FRAME_SIZE
	.align		4
.L_3:
        /*0018*/ 	.byte	0x04, 0x11
        /*001a*/ 	.short	(.L_5 - .L_4)
	.align		4
.L_4:
        /*001c*/ 	.word	index@(triton_poi_fused_avg_pool2d_convolution_29)
        /*0020*/ 	.word	0x00000000


	//----- nvinfo : EIATTR_MIN_STACK_SIZE
	.align		4
.L_5:
        /*0024*/ 	.byte	0x04, 0x12
        /*0026*/ 	.short	(.L_7 - .L_6)
	.align		4
.L_6:
        /*0028*/ 	.word	index@(triton_poi_fused_avg_pool2d_convolution_29)
        /*002c*/ 	.word	0x00000000
.L_7:


//--------------------- .nv.info.triton_poi_fused_avg_pool2d_convolution_29 --------------------------
	.section	.nv.info.triton_poi_fused_avg_pool2d_convolution_29,"",@"SHT_CUDA_INFO"
	.sectionflags	@""
	.align	4


	//----- nvinfo : EIATTR_CUDA_API_VERSION
	.align		4
        /*0000*/ 	.byte	0x04, 0x37
        /*0002*/ 	.short	(.L_9 - .L_8)
.L_8:
        /*0004*/ 	.word	0x0000007c


	//----- nvinfo : EIATTR_KPARAM_INFO
	.align		4
.L_9:
        /*0008*/ 	.byte	0x04, 0x17
        /*000a*/ 	.short	(.L_11 - .L_10)
.L_10:
        /*000c*/ 	.word	0x00000000
        /*0010*/ 	.short	0x0006
        /*0012*/ 	.short	0x002c
        /*0014*/ 	.byte	0x00, 0xf0, 0x11, 0x00


	//----- nvinfo : EIATTR_KPARAM_INFO
	.align		4
.L_11:
        /*0018*/ 	.byte	0x04, 0x17
        /*001a*/ 	.short	(.L_13 - .L_12)
.L_12:
        /*001c*/ 	.word	0x00000000
        /*0020*/ 	.short	0x0005
        /*0022*/ 	.short	0x0028
        /*0024*/ 	.byte	0x00, 0xf0, 0x11, 0x00


	//----- nvinfo : EIATTR_KPARAM_INFO
	.align		4
.L_13:
        /*0028*/ 	.byte	0x04, 0x17
        /*002a*/ 	.short	(.L_15 - .L_14)
.L_14:
        /*002c*/ 	.word	0x00000000
        /*0030*/ 	.short	0x0004
        /*0032*/ 	.short	0x0020
        /*0034*/ 	.byte	0x00, 0xf4, 0x21, 0x00


	//----- nvinfo : EIATTR_KPARAM_INFO
	.align		4
.L_15:
        /*0038*/ 	.byte	0x04, 0x17
        /*003a*/ 	.short	(.L_17 - .L_16)
.L_16:
        /*003c*/ 	.word	0x00000000
        /*0040*/ 	.short	0x0003
        /*0042*/ 	.short	0x0018
        /*0044*/ 	.byte	0x00, 0xf4, 0x21, 0x00


	//----- nvinfo : EIATTR_KPARAM_INFO
	.align		4
.L_17:
        /*0048*/ 	.byte	0x04, 0x17
        /*004a*/ 	.short	(.L_19 - .L_18)
.L_18:
        /*004c*/ 	.word	0x00000000
        /*0050*/ 	.short	0x0002
        /*0052*/ 	.short	0x0010
        /*0054*/ 	.byte	0x00, 0xf4, 0x21, 0x00


	//----- nvinfo : EIATTR_KPARAM_INFO
	.align		4
.L_19:
        /*0058*/ 	.byte	0x04, 0x17
        /*005a*/ 	.short	(.L_21 - .L_20)
.L_20:
        /*005c*/ 	.word	0x00000000
        /*0060*/ 	.short	0x0001
        /*0062*/ 	.short	0x0008
        /*0064*/ 	.byte	0x00, 0xf4, 0x21, 0x00


	//----- nvinfo : EIATTR_KPARAM_INFO
	.align		4
.L_21:
        /*0068*/ 	.byte	0x04, 0x17
        /*006a*/ 	.short	(.L_23 - .L_22)
.L_22:
        /*006c*/ 	.word	0x00000000
        /*0070*/ 	.short	0x0000
        /*0072*/ 	.short	0x0000
        /*0074*/ 	.byte	0x00, 0xf4, 0x21, 0x00


	//----- nvinfo : EIATTR_SPARSE_MMA_MASK
	.align		4
.L_23:
        /*0078*/ 	.byte	0x03, 0x50
        /*007a*/ 	.short	0x0000


	//----- nvinfo : EIATTR_MAXREG_COUNT
	.align		4
        /*007c*/ 	.byte	0x03, 0x1b
        /*007e*/ 	.short	0x00ff


	//----- nvinfo : EIATTR_EXIT_INSTR_OFFSETS
	.align		4
        /*0080*/ 	.byte	0x04, 0x1c
        /*0082*/ 	.short	(.L_25 - .L_24)


	//   ....[0]....
.L_24:
        /*0084*/ 	.word	0x00002670


	//   ....[1]....
        /*0088*/ 	.word	0x000026b0


	//----- nvinfo : EIATTR_REQNTID
	.align		4
.L_25:
        /*008c*/ 	.byte	0x04, 0x10
        /*008e*/ 	.short	(.L_27 - .L_26)
.L_26:
        /*0090*/ 	.word	0x00000080
        /*0094*/ 	.word	0x00000001
        /*0098*/ 	.word	0x00000001


	//----- nvinfo : EIATTR_CBANK_PARAM_SIZE
	.align		4
.L_27:
        /*009c*/ 	.byte	0x03, 0x19
        /*009e*/ 	.short	0x0030


	//----- nvinfo : EIATTR_PARAM_CBANK
	.align		4
        /*00a0*/ 	.byte	0x04, 0x0a
        /*00a2*/ 	.short	(.L_29 - .L_28)
	.align		4
.L_28:
        /*00a4*/ 	.word	index@(.nv.constant0.triton_poi_fused_avg_pool2d_convolution_29)
        /*00a8*/ 	.short	0x0210
        /*00aa*/ 	.short	0x0030


	//----- nvinfo : EIATTR_SW_WAR
	.align		4
.L_29:
        /*00ac*/ 	.byte	0x04, 0x36
        /*00ae*/ 	.short	(.L_31 - .L_30)
.L_30:
        /*00b0*/ 	.word	0x00000008
.L_31:


//--------------------- .nv.callgraph             --------------------------
	.section	.nv.callgraph,"",@"SHT_CUDA_CALLGRAPH"
	.align	4
	.sectionentsize	8
	.align		4
        /*0000*/ 	.word	0x00000000
	.align		4
        /*0004*/ 	.word	0xffffffff
	.align		4
        /*0008*/ 	.word	0x00000000
	.align		4
        /*000c*/ 	.word	0xfffffffe
	.align		4
        /*0010*/ 	.word	0x00000000
	.align		4
        /*0014*/ 	.word	0xfffffffd
	.align		4
        /*0018*/ 	.word	0x00000000
	.align		4
        /*001c*/ 	.word	0xfffffffc


//--------------------- .text.triton_poi_fused_avg_pool2d_convolution_29 --------------------------
	.section	.text.triton_poi_fused_avg_pool2d_convolution_29,"ax",@progbits
	.sectionflags	@"SHF_BARRIERS=1"
	.align	128
        .global         triton_poi_fused_avg_pool2d_convolution_29
        .type           triton_poi_fused_avg_pool2d_convolution_29,@function
        .size           triton_poi_fused_avg_pool2d_convolution_29,(.L_x_1 - triton_poi_fused_avg_pool2d_convolution_29)
        .other          triton_poi_fused_avg_pool2d_convolution_29,@"STO_CUDA_ENTRY STV_DEFAULT"
triton_poi_fused_avg_pool2d_convolution_29:
.text.triton_poi_fused_avg_pool2d_convolution_29:
[----:B------:R-:W0:Y:S01]  /*0000*/  LDC R1, c[0x0][0x28] ;  /* 0x00000a00ff017b82 */ /* 0x000e220000000800 */
[----:B------:R-:W1:Y:S07]  /*0010*/  S2R R6, SR_CTAID.X ;  /* 0x0000000000067919 */ /* 0x000e6e0000002500 */
[----:B------:R-:W2:Y:S01]  /*0020*/  LDC.64 R22, c[0x0][0x210] ;  /* 0x00008400ff167b82 */ /* 0x000ea20000000a00 */
[----:B------:R-:W-:Y:S01]  /*0030*/  CS2R R36, SRZ ;  /* 0x0000000000247805 */ /* 0x000fe2000001ff00 */
[----:B------:R-:W-:Y:S01]  /*0040*/  ULDC.64 UR6, c[0x0][0x208] ;  /* 0x0000820000067ab9 */ /* 0x000fe20000000a00 */
[----:B------:R-:W3:Y:S01]  /*0050*/  S2R R11, SR_TID.X ;  /* 0x00000000000b7919 */ /* 0x000ee20000002100 */
[----:B------:R-:W4:Y:S01]  /*0060*/  S2R R7, SR_CTAID.Y ;  /* 0x0000000000077919 */ /* 0x000f220000002600 */
[----:B-1----:R-:W-:-:S04]  /*0070*/  SHF.L.U32 R6, R6, 0x5, RZ ;  /* 0x0000000506067819 */ /* 0x002fc800000006ff */
[----:B---3--:R-:W-:Y:S02]  /*0080*/  LOP3.LUT R13, R6, 0x1f, R11, 0xf8, !PT ;  /* 0x0000001f060d7812 */ /* 0x008fe400078ef80b */
[----:B----4-:R-:W-:-:S03]  /*0090*/  SHF.L.U32 R7, R7, 0x5, RZ ;  /* 0x0000000507077819 */ /* 0x010fc600000006ff */
[----:B------:R-:W-:Y:S01]  /*00a0*/  IMAD.HI R3, R13, 0x78787879, RZ ;  /* 0x787878790d037827 */ /* 0x000fe200078e02ff */
[----:B------:R-:W-:-:S03]  /*00b0*/  IADD3 R43, R13, -0x12, RZ ;  /* 0xffffffee0d2b7810 */ /* 0x000fc60007ffe0ff */
[----:B------:R-:W-:Y:S01]  /*00c0*/  VIADD R17, R13, 0xffffffef ;  /* 0xffffffef0d117836 */ /* 0x000fe20000000000 */
[----:B------:R-:W-:-:S04]  /*00d0*/  SHF.R.U32.HI R0, RZ, 0x1f, R3 ;  /* 0x0000001fff007819 */ /* 0x000fc80000011603 */
[----:B------:R-:W-:Y:S02]  /*00e0*/  LEA.HI.SX32 R3, R3, R0, 0x1d ;  /* 0x0000000003037211 */ /* 0x000fe400078feaff */
[----:B------:R-:W-:-:S03]  /*00f0*/  SHF.R.U32.HI R0, RZ, 0x5, R11 ;  /* 0x00000005ff007819 */ /* 0x000fc6000001160b */
[----:B------:R-:W-:Y:S01]  /*0100*/  IMAD R34, R3, -0x11, R13 ;  /* 0xffffffef03227824 */ /* 0x000fe200078e020d */
[----:B------:R-:W-:-:S04]  /*0110*/  SGXT.U32 R0, R0, 0x2 ;  /* 0x000000020000781a */ /* 0x000fc80000000000 */
[----:B------:R-:W-:Y:S02]  /*0120*/  LOP3.LUT R9, R7, R0, RZ, 0xfc, !PT ;  /* 0x0000000007097212 */ /* 0x000fe400078efcff */
[C---:B------:R-:W-:Y:S02]  /*0130*/  ISETP.GT.AND P2, PT, R34.reuse, RZ, PT ;  /* 0x000000ff2200720c */ /* 0x040fe40003f44270 */
[----:B------:R-:W-:Y:S01]  /*0140*/  ISETP.GT.AND P1, PT, R34, -0x1, PT ;  /* 0xffffffff2200780c */ /* 0x000fe20003f24270 */
[----:B------:R-:W-:Y:S01]  /*0150*/  IMAD R8, R9, 0x121, RZ ;  /* 0x0000012109087824 */ /* 0x000fe200078e02ff */
[----:B------:R-:W-:Y:S01]  /*0160*/  ISETP.LT.U32.AND P5, PT, R17, 0x110, P2 ;  /* 0x000001101100780c */ /* 0x000fe200017a1070 */
[----:B------:R-:W-:Y:S01]  /*0170*/  IMAD R5, R9, 0x121, R43 ;  /* 0x0000012109057824 */ /* 0x000fe200078e022b */
[----:B------:R-:W-:Y:S02]  /*0180*/  ISETP.LT.U32.AND P6, PT, R17, 0x110, P1 ;  /* 0x000001101100780c */ /* 0x000fe40000fc1070 */
[----:B------:R-:W-:Y:S01]  /*0190*/  IADD3 R12, R8, 0x484, RZ ;  /* 0x00000484080c7810 */ /* 0x000fe20007ffe0ff */
[----:B--2---:R-:W-:Y:S01]  /*01a0*/  IMAD.WIDE R4, R5, 0x4, R22 ;  /* 0x0000000405047825 */ /* 0x004fe200078e0216 */
[----:B------:R-:W-:-:S03]  /*01b0*/  HFMA2.MMA R42, -RZ, RZ, 0, 0 ;  /* 0x00000000ff2a7435 */ /* 0x000fc600000001ff */
[----:B------:R-:W-:Y:S02]  /*01c0*/  IMAD.IADD R15, R12, 0x1, R43 ;  /* 0x000000010c0f7824 */ /* 0x000fe400078e022b */
[----:B------:R-:W-:Y:S01]  /*01d0*/  IMAD R25, R9, 0x121, R17 ;  /* 0x0000012109197824 */ /* 0x000fe200078e0211 */
[----:B------:R-:W-:Y:S01]  /*01e0*/  IADD3 R29, R12, R17, RZ ;  /* 0x000000110c1d7210 */ /* 0x000fe20007ffe0ff */
[C---:B------:R-:W-:Y:S01]  /*01f0*/  VIADD R2, R8.reuse, 0x908 ;  /* 0x0000090808027836 */ /* 0x040fe20000000000 */
[----:B------:R1:W2:Y:S01]  /*0200*/  @P5 LDG.E.EL R37, desc[UR6][R4.64] ;  /* 0x0000000604255981 */ /* 0x0002a2000c2e1900 */
[--C-:B------:R-:W-:Y:S01]  /*0210*/  IMAD.WIDE R14, R15, 0x4, R22.reuse ;  /* 0x000000040f0e7825 */ /* 0x100fe200078e0216 */
[----:B------:R-:W-:Y:S02]  /*0220*/  CS2R R38, SRZ ;  /* 0x0000000000267805 */ /* 0x000fe4000001ff00 */
[----:B------:R-:W-:Y:S01]  /*0230*/  CS2R R32, SRZ ;  /* 0x0000000000207805 */ /* 0x000fe2000001ff00 */
[--C-:B------:R-:W-:Y:S01]  /*0240*/  IMAD.WIDE R24, R25, 0x4, R22.reuse ;  /* 0x0000000419187825 */ /* 0x100fe200078e0216 */
[----:B------:R-:W-:Y:S01]  /*0250*/  IADD3 R21, R2, R43, RZ ;  /* 0x0000002b02157210 */ /* 0x000fe20007ffe0ff */
[----:B------:R3:W4:Y:S02]  /*0260*/  @P5 LDG.E.EL R42, desc[UR6][R14.64] ;  /* 0x000000060e2a5981 */ /* 0x000724000c2e1900 */
[----:B------:R-:W-:Y:S01]  /*0270*/  IMAD.WIDE R28, R29, 0x4, R22 ;  /* 0x000000041d1c7825 */ /* 0x000fe200078e0216 */
[----:B------:R-:W-:Y:S01]  /*0280*/  IADD3 R31, R2, R17, RZ ;  /* 0x00000011021f7210 */ /* 0x000fe20007ffe0ff */
[----:B------:R5:W4:Y:S02]  /*0290*/  @P6 LDG.E.EL R39, desc[UR6][R24.64] ;  /* 0x0000000618276981 */ /* 0x000b24000c2e1900 */
[----:B-1----:R-:W-:Y:S01]  /*02a0*/  VIADD R5, R8, 0xd8c ;  /* 0x00000d8c08057836 */ /* 0x002fe20000000000 */
[----:B------:R-:W-:-:S02]  /*02b0*/  CS2R R18, SRZ ;  /* 0x0000000000127805 */ /* 0x000fc4000001ff00 */
[----:B------:R-:W-:Y:S01]  /*02c0*/  CS2R R26, SRZ ;  /* 0x00000000001a7805 */ /* 0x000fe2000001ff00 */
[--C-:B------:R-:W-:Y:S01]  /*02d0*/  IMAD.WIDE R20, R21, 0x4, R22.reuse ;  /* 0x0000000415147825 */ /* 0x100fe200078e0216 */
[----:B------:R1:W4:Y:S01]  /*02e0*/  @P6 LDG.E.EL R33, desc[UR6][R28.64] ;  /* 0x000000061c216981 */ /* 0x000322000c2e1900 */
[----:B---3--:R-:W-:Y:S02]  /*02f0*/  IADD3 R15, R5, R43, RZ ;  /* 0x0000002b050f7210 */ /* 0x008fe40007ffe0ff */
[--C-:B------:R-:W-:Y:S01]  /*0300*/  IMAD.WIDE R30, R31, 0x4, R22.reuse ;  /* 0x000000041f1e7825 */ /* 0x100fe200078e0216 */
[----:B-----5:R-:W-:Y:S01]  /*0310*/  IADD3 R25, R5, R17, RZ ;  /* 0x0000001105197210 */ /* 0x020fe20007ffe0ff */
[----:B------:R-:W3:Y:S01]  /*0320*/  @P5 LDG.E.EL R19, desc[UR6][R20.64] ;  /* 0x0000000614135981 */ /* 0x000ee2000c2e1900 */
[----:B------:R-:W-:Y:S01]  /*0330*/  IADD3 R4, R8, 0x1694, RZ ;  /* 0x0000169408047810 */ /* 0x000fe20007ffe0ff */
[----:B------:R-:W-:Y:S02]  /*0340*/  IMAD.MOV.U32 R35, RZ, RZ, RZ ;  /* 0x000000ffff237224 */ /* 0x000fe400078e00ff */
[----:B------:R5:W3:Y:S01]  /*0350*/  @P6 LDG.E.EL R27, desc[UR6][R30.64] ;  /* 0x000000061e1b6981 */ /* 0x000ae2000c2e1900 */
[----:B-1----:R-:W-:-:S04]  /*0360*/  IMAD.WIDE R28, R15, 0x4, R22 ;  /* 0x000000040f1c7825 */ /* 0x002fc800078e0216 */
[----:B------:R-:W-:Y:S01]  /*0370*/  IMAD.WIDE R24, R25, 0x4, R22 ;  /* 0x0000000419187825 */ /* 0x000fe200078e0216 */
[----:B------:R1:W3:Y:S01]  /*0380*/  @P5 LDG.E.EL R36, desc[UR6][R28.64] ;  /* 0x000000061c245981 */ /* 0x0002e2000c2e1900 */
[----:B------:R-:W-:Y:S02]  /*0390*/  CS2R R40, SRZ ;  /* 0x0000000000287805 */ /* 0x000fe4000001ff00 */
[----:B0----5:R-:W-:Y:S01]  /*03a0*/  IMAD.IADD R31, R4, 0x1, R43 ;  /* 0x00000001041f7824 */ /* 0x021fe200078e022b */
[----:B------:R0:W5:Y:S01]  /*03b0*/  @P6 LDG.E.EL R35, desc[UR6][R24.64] ;  /* 0x0000000618236981 */ /* 0x000162000c2e1900 */
[----:B-1----:R-:W-:Y:S02]  /*03c0*/  IADD3 R29, R4, R17, RZ ;  /* 0x00000011041d7210 */ /* 0x002fe40007ffe0ff */
[----:B------:R-:W-:-:S04]  /*03d0*/  IMAD.WIDE R30, R31, 0x4, R22 ;  /* 0x000000041f1e7825 */ /* 0x000fc800078e0216 */
[----:B------:R-:W-:Y:S01]  /*03e0*/  IMAD.WIDE R28, R29, 0x4, R22 ;  /* 0x000000041d1c7825 */ /* 0x000fe200078e0216 */
[----:B------:R-:W5:Y:S04]  /*03f0*/  @P5 LDG.E.EL R26, desc[UR6][R30.64] ;  /* 0x000000061e1a5981 */ /* 0x000f68000c2e1900 */
[----:B------:R-:W5:Y:S01]  /*0400*/  @P6 LDG.E.EL R41, desc[UR6][R28.64] ;  /* 0x000000061c296981 */ /* 0x000f62000c2e1900 */
[----:B------:R-:W-:Y:S02]  /*0410*/  IADD3 R10, R8, 0x1210, RZ ;  /* 0x00001210080a7810 */ /* 0x000fe40007ffe0ff */
[----:B------:R-:W-:-:S03]  /*0420*/  MOV R16, RZ ;  /* 0x000000ff00107202 */ /* 0x000fc60000000f00 */
[----:B------:R-:W-:Y:S01]  /*0430*/  IMAD.IADD R15, R10, 0x1, R17 ;  /* 0x000000010a0f7824 */ /* 0x000fe200078e0211 */
[----:B------:R-:W-:-:S03]  /*0440*/  IADD3 R21, R10, R43, RZ ;  /* 0x0000002b0a157210 */ /* 0x000fc60007ffe0ff */
[----:B------:R-:W-:Y:S01]  /*0450*/  IMAD.WIDE R14, R15, 0x4, R22 ;  /* 0x000000040f0e7825 */ /* 0x000fe200078e0216 */
[----:B------:R-:W-:-:S03]  /*0460*/  IADD3 R0, R8, 0x1b18, RZ ;  /* 0x00001b1808007810 */ /* 0x000fc60007ffe0ff */
[----:B------:R-:W-:Y:S01]  /*0470*/  IMAD.WIDE R20, R21, 0x4, R22 ;  /* 0x0000000415147825 */ /* 0x000fe200078e0216 */
[----:B------:R1:W5:Y:S03]  /*0480*/  @P6 LDG.E.EL R16, desc[UR6][R14.64] ;  /* 0x000000060e106981 */ /* 0x000366000c2e1900 */
[----:B0-----:R-:W-:Y:S01]  /*0490*/  IMAD.IADD R25, R0, 0x1, R43 ;  /* 0x0000000100197824 */ /* 0x001fe200078e022b */
[----:B------:R0:W5:Y:S01]  /*04a0*/  @P5 LDG.E.EL R38, desc[UR6][R20.64] ;  /* 0x0000000614265981 */ /* 0x000162000c2e1900 */
[----:B-1----:R-:W-:Y:S02]  /*04b0*/  VIADD R14, R8, 0x1f9c ;  /* 0x00001f9c080e7836 */ /* 0x002fe40000000000 */
[----:B------:R-:W-:Y:S01]  /*04c0*/  VIADD R8, R34, 0x1 ;  /* 0x0000000122087836 */ /* 0x000fe20000000000 */
[----:B------:R-:W-:Y:S01]  /*04d0*/  HFMA2.MMA R15, -RZ, RZ, 0, 0 ;  /* 0x00000000ff0f7435 */ /* 0x000fe200000001ff */
[----:B0-----:R-:W-:-:S02]  /*04e0*/  IADD3 R21, R0, R17, RZ ;  /* 0x0000001100157210 */ /* 0x001fc40007ffe0ff */
[----:B------:R-:W-:Y:S02]  /*04f0*/  IADD3 R45, R14, R43, RZ ;  /* 0x0000002b0e2d7210 */ /* 0x000fe40007ffe0ff */
[----:B------:R-:W-:Y:S02]  /*0500*/  IADD3 R31, R14, R17, RZ ;  /* 0x000000110e1f7210 */ /* 0x000fe40007ffe0ff */
[----:B------:R-:W-:Y:S01]  /*0510*/  ISETP.GE.U32.AND P0, PT, R8, 0x11, PT ;  /* 0x000000110800780c */ /* 0x000fe20003f06070 */
[--C-:B------:R-:W-:Y:S01]  /*0520*/  IMAD.WIDE R24, R25, 0x4, R22.reuse ;  /* 0x0000000419187825 */ /* 0x100fe200078e0216 */
[----:B------:R-:W-:Y:S02]  /*0530*/  IADD3 R43, R13, -0x10, RZ ;  /* 0xfffffff00d2b7810 */ /* 0x000fe40007ffe0ff */
[----:B------:R-:W-:Y:S02]  /*0540*/  CS2R R28, SRZ ;  /* 0x00000000001c7805 */ /* 0x000fe4000001ff00 */
[----:B------:R-:W-:Y:S01]  /*0550*/  ISETP.LT.U32.AND P3, PT, R17, 0x110, !P0 ;  /* 0x000001101100780c */ /* 0x000fe20004761070 */
[--C-:B------:R-:W-:Y:S01]  /*0560*/  IMAD.WIDE R20, R21, 0x4, R22.reuse ;  /* 0x0000000415147825 */ /* 0x100fe200078e0216 */
[----:B------:R0:W5:Y:S03]  /*0570*/  @P5 LDG.E.EL R40, desc[UR6][R24.64] ;  /* 0x0000000618285981 */ /* 0x000166000c2e1900 */
[--C-:B------:R-:W-:Y:S01]  /*0580*/  IMAD.WIDE R44, R45, 0x4, R22.reuse ;  /* 0x000000042d2c7825 */ /* 0x100fe200078e0216 */
[----:B------:R1:W5:Y:S03]  /*0590*/  @P6 LDG.E.EL R15, desc[UR6][R20.64] ;  /* 0x00000006140f6981 */ /* 0x000366000c2e1900 */
[----:B------:R-:W-:Y:S01]  /*05a0*/  IMAD.WIDE R30, R31, 0x4, R22 ;  /* 0x000000041f1e7825 */ /* 0x000fe200078e0216 */
[----:B------:R1:W5:Y:S03]  /*05b0*/  @P5 LDG.E.EL R28, desc[UR6][R44.64] ;  /* 0x000000062c1c5981 */ /* 0x000366000c2e1900 */
[----:B0-----:R-:W-:Y:S01]  /*05c0*/  IMAD R25, R9, 0x121, R43 ;  /* 0x0000012109197824 */ /* 0x001fe200078e022b */
[----:B------:R0:W5:Y:S01]  /*05d0*/  @P6 LDG.E.EL R18, desc[UR6][R30.64] ;  /* 0x000000061e126981 */ /* 0x000162000c2e1900 */
[----:B-1----:R-:W-:-:S02]  /*05e0*/  IADD3 R21, R12, R43, RZ ;  /* 0x0000002b0c157210 */ /* 0x002fc40007ffe0ff */
[----:B------:R-:W-:-:S04]  /*05f0*/  IMAD.WIDE R24, R25, 0x4, R22 ;  /* 0x0000000419187825 */ /* 0x000fc800078e0216 */
[----:B------:R-:W-:Y:S01]  /*0600*/  IMAD.MOV.U32 R17, RZ, RZ, RZ ;  /* 0x000000ffff117224 */ /* 0x000fe200078e00ff */
[----:B------:R1:W5:Y:S01]  /*0610*/  @P3 LDG.E.EL R29, desc[UR6][R24.64] ;  /* 0x00000006181d3981 */ /* 0x000362000c2e1900 */
[----:B------:R-:W-:Y:S01]  /*0620*/  IMAD.WIDE R20, R21, 0x4, R22 ;  /* 0x0000000415147825 */ /* 0x000fe200078e0216 */
[----:B------:R-:W-:-:S03]  /*0630*/  IADD3 R45, R2, R43, RZ ;  /* 0x0000002b022d7210 */ /* 0x000fc60007ffe0ff */
[----:B0-----:R-:W-:Y:S01]  /*0640*/  IMAD.IADD R31, R5, 0x1, R43 ;  /* 0x00000001051f7824 */ /* 0x001fe200078e022b */
[----:B------:R0:W5:Y:S01]  /*0650*/  @P3 LDG.E.EL R17, desc[UR6][R20.64] ;  /* 0x0000000614113981 */ /* 0x000162000c2e1900 */
[----:B-1----:R-:W-:Y:S01]  /*0660*/  IADD3 R25, R10, R43, RZ ;  /* 0x0000002b0a197210 */ /* 0x002fe20007ffe0ff */
[----:B------:R-:W-:Y:S01]  /*0670*/  IMAD.WIDE R44, R45, 0x4, R22 ;  /* 0x000000042d2c7825 */ /* 0x000fe200078e0216 */
[----:B------:R-:W-:-:S03]  /*0680*/  MOV R8, RZ ;  /* 0x000000ff00087202 */ /* 0x000fc60000000f00 */
[--C-:B0-----:R-:W-:Y:S01]  /*0690*/  IMAD.WIDE R20, R31, 0x4, R22.reuse ;  /* 0x000000041f147825 */ /* 0x101fe200078e0216 */
[----:B------:R-:W-:Y:S02]  /*06a0*/  CS2R R30, SRZ ;  /* 0x00000000001e7805 */ /* 0x000fe4000001ff00 */
[----:B------:R0:W5:Y:S01]  /*06b0*/  @P3 LDG.E.EL R8, desc[UR6][R44.64] ;  /* 0x000000062c083981 */ /* 0x000162000c2e1900 */
[----:B------:R-:W-:-:S03]  /*06c0*/  IMAD.WIDE R24, R25, 0x4, R22 ;  /* 0x0000000419187825 */ /* 0x000fc600078e0216 */
[----:B------:R-:W5:Y:S04]  /*06d0*/  @P3 LDG.E.EL R32, desc[UR6][R20.64] ;  /* 0x0000000614203981 */ /* 0x000f68000c2e1900 */
[----:B------:R1:W5:Y:S01]  /*06e0*/  @P3 LDG.E.EL R31, desc[UR6][R24.64] ;  /* 0x00000006181f3981 */ /* 0x000362000c2e1900 */
[----:B0-----:R-:W-:Y:S01]  /*06f0*/  IMAD.IADD R45, R0, 0x1, R43 ;  /* 0x00000001002d7824 */ /* 0x001fe200078e022b */
[----:B-1----:R-:W-:Y:S02]  /*0700*/  IADD3 R25, R4, R43, RZ ;  /* 0x0000002b04197210 */ /* 0x002fe40007ffe0ff */
[----:B------:R-:W-:-:S03]  /*0710*/  IADD3 R43, R14, R43, RZ ;  /* 0x0000002b0e2b7210 */ /* 0x000fc60007ffe0ff */
[----:B------:R-:W-:Y:S01]  /*0720*/  IMAD.WIDE R24, R25, 0x4, R22 ;  /* 0x0000000419187825 */ /* 0x000fe200078e0216 */
[----:B------:R-:W-:-:S04]  /*0730*/  CS2R R20, SRZ ;  /* 0x0000000000147805 */ /* 0x000fc8000001ff00 */
[----:B------:R0:W5:Y:S01]  /*0740*/  @P3 LDG.E.EL R30, desc[UR6][R24.64] ;  /* 0x00000006181e3981 */ /* 0x000162000c2e1900 */
[----:B------:R-:W-:-:S05]  /*0750*/  IMAD.WIDE R44, R45, 0x4, R22 ;  /* 0x000000042d2c7825 */ /* 0x000fca00078e0216 */
[----:B------:R1:W5:Y:S01]  /*0760*/  @P3 LDG.E.EL R21, desc[UR6][R44.64] ;  /* 0x000000062c153981 */ /* 0x000362000c2e1900 */
[----:B0-----:R-:W-:-:S05]  /*0770*/  IMAD.WIDE R24, R43, 0x4, R22 ;  /* 0x000000042b187825 */ /* 0x001fca00078e0216 */
[----:B------:R0:W5:Y:S01]  /*0780*/  @P3 LDG.E.EL R20, desc[UR6][R24.64] ;  /* 0x0000000618143981 */ /* 0x000162000c2e1900 */
[----:B--2---:R-:W-:Y:S02]  /*0790*/  SEL R37, R37, RZ, P5 ;  /* 0x000000ff25257207 */ /* 0x004fe40002800000 */
[----:B----4-:R-:W-:Y:S02]  /*07a0*/  SEL R43, R42, RZ, P5 ;  /* 0x000000ff2a2b7207 */ /* 0x010fe40002800000 */
[----:B------:R-:W-:-:S05]  /*07b0*/  SEL R42, R39, RZ, P6 ;  /* 0x000000ff272a7207 */ /* 0x000fca0003000000 */
[----:B------:R-:W-:Y:S01]  /*07c0*/  FADD R42, R37, R42 ;  /* 0x0000002a252a7221 */ /* 0x000fe20000000000 */
[----:B------:R-:W-:Y:S02]  /*07d0*/  SEL R33, R33, RZ, P6 ;  /* 0x000000ff21217207 */ /* 0x000fe40003000000 */
[----:B------:R-:W-:Y:S02]  /*07e0*/  IADD3 R37, R13, 0x10, RZ ;  /* 0x000000100d257810 */ /* 0x000fe40007ffe0ff */
[----:B---3--:R-:W-:Y:S02]  /*07f0*/  SEL R19, R19, RZ, P5 ;  /* 0x000000ff13137207 */ /* 0x008fe40002800000 */
[----:B-1----:R-:W-:Y:S01]  /*0800*/  SEL R44, R27, RZ, P6 ;  /* 0x000000ff1b2c7207 */ /* 0x002fe20003000000 */
[----:B------:R-:W-:Y:S01]  /*0810*/  VIADD R27, R13, 0xffffffff ;  /* 0xffffffff0d1b7836 */ /* 0x000fe20000000000 */
[----:B------:R-:W-:Y:S01]  /*0820*/  ISETP.LT.U32.AND P4, PT, R37, 0x131, P2 ;  /* 0x000001312500780c */ /* 0x000fe20001781070 */
[----:B------:R-:W-:-:S02]  /*0830*/  FADD R39, R43, R33 ;  /* 0x000000212b277221 */ /* 0x000fc40000000000 */
[----:B------:R-:W-:Y:S01]  /*0840*/  FADD R33, R19, R44 ;  /* 0x0000002c13217221 */ /* 0x000fe20000000000 */
[----:B------:R-:W-:Y:S01]  /*0850*/  HFMA2.MMA R19, -RZ, RZ, 0, 0 ;  /* 0x00000000ff137435 */ /* 0x000fe200000001ff */
[----:B------:R-:W-:Y:S01]  /*0860*/  IMAD R45, R9, 0x121, R27 ;  /* 0x00000121092d7824 */ /* 0x000fe200078e021b */
[----:B------:R-:W-:Y:S02]  /*0870*/  SEL R36, R36, RZ, P5 ;  /* 0x000000ff24247207 */ /* 0x000fe40002800000 */
[----:B-----5:R-:W-:Y:S02]  /*0880*/  SEL R35, R35, RZ, P6 ;  /* 0x000000ff23237207 */ /* 0x020fe40003000000 */
[----:B0-----:R-:W-:Y:S01]  /*0890*/  IADD3 R25, R12, R27, RZ ;  /* 0x0000001b0c197210 */ /* 0x001fe20007ffe0ff */
[----:B------:R-:W-:-:S04]  /*08a0*/  IMAD.WIDE R44, R45, 0x4, R22 ;  /* 0x000000042d2c7825 */ /* 0x000fc800078e0216 */
[----:B------:R-:W-:Y:S01]  /*08b0*/  FADD R36, R36, R35 ;  /* 0x0000002324247221 */ /* 0x000fe20000000000 */
[----:B------:R-:W-:Y:S01]  /*08c0*/  IMAD.MOV.U32 R35, RZ, RZ, RZ ;  /* 0x000000ffff237224 */ /* 0x000fe200078e00ff */
[----:B------:R-:W2:Y:S01]  /*08d0*/  @P4 LDG.E.EL R19, desc[UR6][R44.64] ;  /* 0x000000062c134981 */ /* 0x000ea2000c2e1900 */
[----:B------:R-:W-:Y:S01]  /*08e0*/  IMAD.WIDE R24, R25, 0x4, R22 ;  /* 0x0000000419187825 */ /* 0x000fe200078e0216 */
[----:B------:R-:W-:-:S04]  /*08f0*/  SEL R26, R26, RZ, P5 ;  /* 0x000000ff1a1a7207 */ /* 0x000fc80002800000 */
[----:B------:R0:W3:Y:S01]  /*0900*/  @P4 LDG.E.EL R35, desc[UR6][R24.64] ;  /* 0x0000000618234981 */ /* 0x0000e2000c2e1900 */
[----:B------:R-:W-:-:S05]  /*0910*/  SEL R41, R41, RZ, P6 ;  /* 0x000000ff29297207 */ /* 0x000fca0003000000 */
[----:B------:R-:W-:Y:S01]  /*0920*/  FADD R41, R26, R41 ;  /* 0x000000291a297221 */ /* 0x000fe20000000000 */
[----:B------:R-:W-:Y:S01]  /*0930*/  HFMA2.MMA R26, -RZ, RZ, 0, 0 ;  /* 0x00000000ff1a7435 */ /* 0x000fe200000001ff */
[----:B0-----:R-:W-:-:S04]  /*0940*/  IMAD.IADD R25, R5, 0x1, R27 ;  /* 0x0000000105197824 */ /* 0x001fc800078e021b */
[----:B------:R-:W-:-:S05]  /*0950*/  IMAD.WIDE R24, R25, 0x4, R22 ;  /* 0x0000000419187825 */ /* 0x000fca00078e0216 */
[----:B------:R0:W4:Y:S01]  /*0960*/  @P4 LDG.E.EL R26, desc[UR6][R24.64] ;  /* 0x00000006181a4981 */ /* 0x000122000c2e1900 */
[----:B------:R-:W-:Y:S02]  /*0970*/  IADD3 R45, R2, R27, RZ ;  /* 0x0000001b022d7210 */ /* 0x000fe40007ffe0ff */
[----:B------:R-:W-:Y:S02]  /*0980*/  SEL R43, R16, RZ, P6 ;  /* 0x000000ff102b7207 */ /* 0x000fe40003000000 */
[----:B------:R-:W-:Y:S01]  /*0990*/  MOV R16, RZ ;  /* 0x000000ff00107202 */ /* 0x000fe20000000f00 */
[----:B------:R-:W-:Y:S01]  /*09a0*/  IMAD.WIDE R44, R45, 0x4, R22 ;  /* 0x000000042d2c7825 */ /* 0x000fe200078e0216 */
[----:B------:R-:W-:-:S04]  /*09b0*/  SEL R38, R38, RZ, P5 ;  /* 0x000000ff26267207 */ /* 0x000fc80002800000 */
[----:B------:R1:W5:Y:S01]  /*09c0*/  @P4 LDG.E.EL R16, desc[UR6][R44.64] ;  /* 0x000000062c104981 */ /* 0x000362000c2e1900 */
[----:B0-----:R-:W-:Y:S01]  /*09d0*/  IADD3 R25, R4, R27, RZ ;  /* 0x0000001b04197210 */ /* 0x001fe20007ffe0ff */
[----:B------:R-:W-:Y:S01]  /*09e0*/  FADD R38, R38, R43 ;  /* 0x0000002b26267221 */ /* 0x000fe20000000000 */
[----:B-1----:R-:W-:Y:S02]  /*09f0*/  IADD3 R45, R10, R27, RZ ;  /* 0x0000001b0a2d7210 */ /* 0x002fe40007ffe0ff */
[----:B------:R-:W-:Y:S02]  /*0a00*/  SEL R40, R40, RZ, P5 ;  /* 0x000000ff28287207 */ /* 0x000fe40002800000 */
[----:B------:R-:W-:Y:S02]  /*0a10*/  SEL R15, R15, RZ, P6 ;  /* 0x000000ff0f0f7207 */ /* 0x000fe40003000000 */
[----:B------:R-:W-:Y:S02]  /*0a20*/  SEL R28, R28, RZ, P5 ;  /* 0x000000ff1c1c7207 */ /* 0x000fe40002800000 */
[----:B------:R-:W-:Y:S01]  /*0a30*/  SEL R18, R18, RZ, P6 ;  /* 0x000000ff12127207 */ /* 0x000fe20003000000 */
[----:B------:R-:W-:Y:S01]  /*0a40*/  FADD R43, R40, R15 ;  /* 0x0000000f282b7221 */ /* 0x000fe20000000000 */
[----:B------:R-:W-:-:S02]  /*0a50*/  IMAD.MOV.U32 R15, RZ, RZ, RZ ;  /* 0x000000ffff0f7224 */ /* 0x000fc400078e00ff */
[----:B------:R-:W-:-:S04]  /*0a60*/  IMAD.WIDE R44, R45, 0x4, R22 ;  /* 0x000000042d2c7825 */ /* 0x000fc800078e0216 */
[----:B------:R-:W-:Y:S01]  /*0a70*/  FADD R28, R28, R18 ;  /* 0x000000121c1c7221 */ /* 0x000fe20000000000 */
[----:B------:R-:W-:Y:S01]  /*0a80*/  MOV R18, RZ ;  /* 0x000000ff00127202 */ /* 0x000fe20000000f00 */
[----:B------:R-:W-:Y:S01]  /*0a90*/  IMAD.WIDE R24, R25, 0x4, R22 ;  /* 0x0000000419187825 */ /* 0x000fe200078e0216 */
[----:B------:R-:W-:Y:S01]  /*0aa0*/  SEL R29, R29, RZ, P3 ;  /* 0x000000ff1d1d7207 */ /* 0x000fe20001800000 */
[----:B------:R0:W3:Y:S02]  /*0ab0*/  @P4 LDG.E.EL R15, desc[UR6][R44.64] ;  /* 0x000000062c0f4981 */ /* 0x0000e4000c2e1900 */
[----:B------:R-:W-:Y:S02]  /*0ac0*/  IMAD.IADD R40, R0, 0x1, R27 ;  /* 0x0000000100287824 */ /* 0x000fe400078e021b */
[----:B------:R1:W3:Y:S01]  /*0ad0*/  @P4 LDG.E.EL R18, desc[UR6][R24.64] ;  /* 0x0000000618124981 */ /* 0x0002e2000c2e1900 */
[----:B------:R-:W-:Y:S01]  /*0ae0*/  FADD R42, R42, R29 ;  /* 0x0000001d2a2a7221 */ /* 0x000fe20000000000 */
[----:B------:R-:W-:Y:S01]  /*0af0*/  HFMA2.MMA R29, -RZ, RZ, 0, 0 ;  /* 0x00000000ff1d7435 */ /* 0x000fe200000001ff */
[----:B0-----:R-:W-:Y:S01]  /*0b00*/  IADD3 R45, R14, R27, RZ ;  /* 0x0000001b0e2d7210 */ /* 0x001fe20007ffe0ff */
[----:B------:R-:W-:-:S02]  /*0b10*/  IMAD.MOV.U32 R27, RZ, RZ, RZ ;  /* 0x000000ffff1b7224 */ /* 0x000fc400078e00ff */
[----:B-1----:R-:W-:Y:S01]  /*0b20*/  IMAD.WIDE R24, R40, 0x4, R22 ;  /* 0x0000000428187825 */ /* 0x002fe200078e0216 */
[----:B------:R-:W-:-:S03]  /*0b30*/  SEL R40, R17, RZ, P3 ;  /* 0x000000ff11287207 */ /* 0x000fc60001800000 */
[----:B------:R-:W-:Y:S01]  /*0b40*/  IMAD.WIDE R44, R45, 0x4, R22 ;  /* 0x000000042d2c7825 */ /* 0x000fe200078e0216 */
[----:B------:R-:W-:-:S03]  /*0b50*/  ISETP.GE.AND P6, PT, R13, 0x121, PT ;  /* 0x000001210d00780c */ /* 0x000fc60003fc6270 */
[----:B------:R-:W-:Y:S01]  /*0b60*/  FADD R17, R39, R40 ;  /* 0x0000002827117221 */ /* 0x000fe20000000000 */
[----:B------:R-:W-:Y:S01]  /*0b70*/  ISETP.LT.U32.AND P5, PT, R37, 0x131, P1 ;  /* 0x000001312500780c */ /* 0x000fe20000fa1070 */
[----:B------:R0:W3:Y:S01]  /*0b80*/  @P4 LDG.E.EL R29, desc[UR6][R24.64] ;  /* 0x00000006181d4981 */ /* 0x0000e2000c2e1900 */
[----:B------:R-:W-:Y:S02]  /*0b90*/  SEL R8, R8, RZ, P3 ;  /* 0x000000ff08087207 */ /* 0x000fe40001800000 */
[----:B------:R-:W-:Y:S01]  /*0ba0*/  IADD3 R39, R13, R0, RZ ;  /* 0x000000000d277210 */ /* 0x000fe20007ffe0ff */
[----:B------:R1:W3:Y:S02]  /*0bb0*/  @P4 LDG.E.EL R27, desc[UR6][R44.64] ;  /* 0x000000062c1b4981 */ /* 0x0002e4000c2e1900 */
[----:B------:R-:W-:Y:S01]  /*0bc0*/  FADD R33, R33, R8 ;  /* 0x0000000821217221 */ /* 0x000fe20000000000 */
[----:B------:R-:W-:Y:S01]  /*0bd0*/  MOV R8, RZ ;  /* 0x000000ff00087202 */ /* 0x000fe20000000f00 */
[----:B0-----:R-:W-:Y:S01]  /*0be0*/  IMAD.WIDE R24, R39, 0x4, R22 ;  /* 0x0000000427187825 */ /* 0x001fe200078e0216 */
[----:B-1----:R-:W-:-:S03]  /*0bf0*/  SEL R45, R32, RZ, P3 ;  /* 0x000000ff202d7207 */ /* 0x002fc60001800000 */
[----:B------:R-:W-:Y:S01]  /*0c00*/  IMAD.MOV.U32 R39, RZ, RZ, RZ ;  /* 0x000000ffff277224 */ /* 0x000fe200078e00ff */
[----:B------:R-:W-:Y:S01]  /*0c10*/  HFMA2.MMA R32, -RZ, RZ, 0, 0 ;  /* 0x00000000ff207435 */ /* 0x000fe200000001ff */
[----:B------:R-:W-:Y:S01]  /*0c20*/  IADD3 R40, R13, R12, RZ ;  /* 0x0000000c0d287210 */ /* 0x000fe20007ffe0ff */
[----:B------:R-:W3:Y:S01]  /*0c30*/  @!P6 LDG.E.EL R8, desc[UR6][R24.64] ;  /* 0x000000061808e981 */ /* 0x000ee2000c2e1900 */
[----:B------:R-:W-:Y:S01]  /*0c40*/  FADD R36, R36, R45 ;  /* 0x0000002d24247221 */ /* 0x000fe20000000000 */
[----:B------:R-:W-:Y:S02]  /*0c50*/  IMAD R45, R9, 0x121, R13 ;  /* 0x00000121092d7824 */ /* 0x000fe400078e020d */
[----:B------:R0:W3:Y:S02]  /*0c60*/  @P5 LDG.E.EL R39, desc[UR6][R24.64] ;  /* 0x0000000618275981 */ /* 0x0000e4000c2e1900 */
[----:B------:R-:W-:Y:S01]  /*0c70*/  IMAD.WIDE R44, R45, 0x4, R22 ;  /* 0x000000042d2c7825 */ /* 0x000fe200078e0216 */
[----:B------:R-:W-:-:S04]  /*0c80*/  SEL R31, R31, RZ, P3 ;  /* 0x000000ff1f1f7207 */ /* 0x000fc80001800000 */
[----:B------:R1:W3:Y:S01]  /*0c90*/  @!P6 LDG.E.EL R32, desc[UR6][R44.64] ;  /* 0x000000062c20e981 */ /* 0x0002e2000c2e1900 */
[----:B0-----:R-:W-:Y:S01]  /*0ca0*/  IMAD.WIDE R24, R40, 0x4, R22 ;  /* 0x0000000428187825 */ /* 0x001fe200078e0216 */
[----:B------:R-:W-:-:S03]  /*0cb0*/  IADD3 R40, R13, R2, RZ ;  /* 0x000000020d287210 */ /* 0x000fc60007ffe0ff */
[----:B------:R-:W-:Y:S01]  /*0cc0*/  FADD R38, R38, R31 ;  /* 0x0000001f26267221 */ /* 0x000fe20000000000 */
[----:B------:R-:W-:Y:S01]  /*0cd0*/  SEL R30, R30, RZ, P3 ;  /* 0x000000ff1e1e7207 */ /* 0x000fe20001800000 */
[----:B-1----:R-:W-:Y:S01]  /*0ce0*/  IMAD.WIDE R44, R40, 0x4, R22 ;  /* 0x00000004282c7825 */ /* 0x002fe200078e0216 */
[----:B------:R-:W-:-:S03]  /*0cf0*/  SEL R40, R21, RZ, P3 ;  /* 0x000000ff15287207 */ /* 0x000fc60001800000 */
[----:B------:R-:W-:Y:S02]  /*0d00*/  IMAD.MOV.U32 R31, RZ, RZ, RZ ;  /* 0x000000ffff1f7224 */ /* 0x000fe400078e00ff */
[----:B------:R-:W-:Y:S01]  /*0d10*/  FADD R43, R43, R40 ;  /* 0x000000282b2b7221 */ /* 0x000fe20000000000 */
[----:B------:R-:W-:Y:S02]  /*0d20*/  IMAD.IADD R40, R13, 0x1, R5 ;  /* 0x000000010d287824 */ /* 0x000fe400078e0205 */
[----:B------:R-:W-:Y:S01]  /*0d30*/  FADD R41, R41, R30 ;  /* 0x0000001e29297221 */ /* 0x000fe20000000000 */
[----:B------:R-:W-:Y:S01]  /*0d40*/  MOV R30, RZ ;  /* 0x000000ff001e7202 */ /* 0x000fe20000000f00 */
[----:B------:R0:W3:Y:S01]  /*0d50*/  @!P6 LDG.E.EL R31, desc[UR6][R24.64] ;  /* 0x00000006181fe981 */ /* 0x0000e2000c2e1900 */
[----:B------:R-:W-:-:S04]  /*0d60*/  HFMA2.MMA R21, -RZ, RZ, 0, 0 ;  /* 0x00000000ff157435 */ /* 0x000fc800000001ff */
[----:B------:R1:W3:Y:S01]  /*0d70*/  @!P6 LDG.E.EL R30, desc[UR6][R44.64] ;  /* 0x000000062c1ee981 */ /* 0x0002e2000c2e1900 */
[----:B0-----:R-:W-:Y:S01]  /*0d80*/  IMAD.WIDE R24, R40, 0x4, R22 ;  /* 0x0000000428187825 */ /* 0x001fe200078e0216 */
[----:B------:R-:W-:-:S04]  /*0d90*/  IADD3 R40, R13, R10, RZ ;  /* 0x0000000a0d287210 */ /* 0x000fc80007ffe0ff */
[----:B------:R0:W3:Y:S01]  /*0da0*/  @!P6 LDG.E.EL R21, desc[UR6][R24.64] ;  /* 0x000000061815e981 */ /* 0x0000e2000c2e1900 */
[----:B-1----:R-:W-:Y:S01]  /*0db0*/  IMAD.WIDE R44, R40, 0x4, R22 ;  /* 0x00000004282c7825 */ /* 0x002fe200078e0216 */
[----:B------:R-:W-:-:S05]  /*0dc0*/  IADD3 R40, R13, R4, RZ ;  /* 0x000000040d287210 */ /* 0x000fca0007ffe0ff */
[----:B0-----:R-:W-:Y:S01]  /*0dd0*/  IMAD.WIDE R24, R40, 0x4, R22 ;  /* 0x0000000428187825 */ /* 0x001fe200078e0216 */
[----:B--2---:R-:W-:-:S05]  /*0de0*/  SEL R19, R19, RZ, P4 ;  /* 0x000000ff13137207 */ /* 0x004fca0002000000 */
[----:B------:R-:W-:Y:S01]  /*0df0*/  FADD R42, R42, R19 ;  /* 0x000000132a2a7221 */ /* 0x000fe20000000000 */
[----:B------:R-:W-:-:S06]  /*0e00*/  MOV R19, RZ ;  /* 0x000000ff00137202 */ /* 0x000fcc0000000f00 */
[----:B------:R4:W2:Y:S02]  /*0e10*/  @!P6 LDG.E.EL R19, desc[UR6][R24.64] ;  /* 0x000000061813e981 */ /* 0x0008a4000c2e1900 */
[----:B----4-:R-:W-:Y:S01]  /*0e20*/  SEL R25, R26, RZ, P4 ;  /* 0x000000ff1a197207 */ /* 0x010fe20002000000 */
[----:B------:R-:W-:-:S04]  /*0e30*/  IMAD.MOV.U32 R26, RZ, RZ, RZ ;  /* 0x000000ffff1a7224 */ /* 0x000fc800078e00ff */
[----:B------:R-:W-:Y:S01]  /*0e40*/  FADD R36, R36, R25 ;  /* 0x0000001924247221 */ /* 0x000fe20000000000 */
[----:B------:R-:W-:-:S04]  /*0e50*/  IMAD R25, R9, 0x121, R13 ;  /* 0x0000012109197824 */ /* 0x000fc800078e020d */
[----:B------:R-:W-:-:S05]  /*0e60*/  IMAD.WIDE R24, R25, 0x4, R22 ;  /* 0x0000000419187825 */ /* 0x000fca00078e0216 */
[----:B------:R-:W4:Y:S01]  /*0e70*/  @P5 LDG.E.EL R26, desc[UR6][R24.64] ;  /* 0x00000006181a5981 */ /* 0x000f22000c2e1900 */
[----:B------:R-:W-:Y:S02]  /*0e80*/  SEL R20, R20, RZ, P3 ;  /* 0x000000ff14147207 */ /* 0x000fe40001800000 */
[----:B-----5:R-:W-:-:S03]  /*0e90*/  SEL R16, R16, RZ, P4 ;  /* 0x000000ff10107207 */ /* 0x020fc60002000000 */
[----:B------:R-:W-:Y:S01]  /*0ea0*/  FADD R28, R28, R20 ;  /* 0x000000141c1c7221 */ /* 0x000fe20000000000 */
[----:B------:R-:W-:Y:S01]  /*0eb0*/  IMAD.MOV.U32 R20, RZ, RZ, RZ ;  /* 0x000000ffff147224 */ /* 0x000fe200078e00ff */
[----:B---3--:R-:W-:Y:S01]  /*0ec0*/  SEL R40, R35, RZ, P4 ;  /* 0x000000ff23287207 */ /* 0x008fe20002000000 */
[----:B------:R-:W-:Y:S02]  /*0ed0*/  IMAD.IADD R35, R13, 0x1, R14 ;  /* 0x000000010d237824 */ /* 0x000fe400078e020e */
[----:B------:R-:W-:Y:S01]  /*0ee0*/  FADD R33, R33, R16 ;  /* 0x0000001021217221 */ /* 0x000fe20000000000 */
[----:B------:R-:W-:Y:S01]  /*0ef0*/  HFMA2.MMA R16, -RZ, RZ, 0, 0 ;  /* 0x00000000ff107435 */ /* 0x000fe200000001ff */
[----:B------:R0:W3:Y:S01]  /*0f00*/  @!P6 LDG.E.EL R20, desc[UR6][R44.64] ;  /* 0x000000062c14e981 */ /* 0x0000e2000c2e1900 */
[----:B------:R-:W-:Y:S01]  /*0f10*/  FADD R17, R17, R40 ;  /* 0x0000002811117221 */ /* 0x000fe20000000000 */
[----:B------:R-:W-:Y:S01]  /*0f20*/  IADD3 R40, R13, R12, RZ ;  /* 0x0000000c0d287210 */ /* 0x000fe20007ffe0ff */
[----:B0-----:R-:W-:Y:S01]  /*0f30*/  IMAD.WIDE R44, R35, 0x4, R22 ;  /* 0x00000004232c7825 */ /* 0x001fe200078e0216 */
[----:B------:R-:W-:-:S05]  /*0f40*/  MOV R35, RZ ;  /* 0x000000ff00237202 */ /* 0x000fca0000000f00 */
[----:B------:R-:W5:Y:S01]  /*0f50*/  @!P6 LDG.E.EL R16, desc[UR6][R44.64] ;  /* 0x000000062c10e981 */ /* 0x000f62000c2e1900 */
[----:B------:R-:W-:-:S03]  /*0f60*/  SEL R15, R15, RZ, P4 ;  /* 0x000000ff0f0f7207 */ /* 0x000fc60002000000 */
[----:B------:R0:W2:Y:S02]  /*0f70*/  @P5 LDG.E.EL R35, desc[UR6][R44.64] ;  /* 0x000000062c235981 */ /* 0x0000a4000c2e1900 */
[----:B------:R-:W-:Y:S01]  /*0f80*/  FADD R38, R38, R15 ;  /* 0x0000000f26267221 */ /* 0x000fe20000000000 */
[----:B------:R-:W-:Y:S01]  /*0f90*/  HFMA2.MMA R15, -RZ, RZ, 0, 0 ;  /* 0x00000000ff0f7435 */ /* 0x000fe200000001ff */
[----:B0-----:R-:W-:-:S04]  /*0fa0*/  IMAD.WIDE R44, R40, 0x4, R22 ;  /* 0x00000004282c7825 */ /* 0x001fc800078e0216 */
[----:B------:R-:W-:Y:S01]  /*0fb0*/  IMAD.IADD R40, R13, 0x1, R2 ;  /* 0x000000010d287824 */ /* 0x000fe200078e0202 */
[----:B------:R-:W-:-:S04]  /*0fc0*/  SEL R18, R18, RZ, P4 ;  /* 0x000000ff12127207 */ /* 0x000fc80002000000 */
[----:B------:R0:W3:Y:S01]  /*0fd0*/  @P5 LDG.E.EL R15, desc[UR6][R44.64] ;  /* 0x000000062c0f5981 */ /* 0x0000e2000c2e1900 */
[----:B------:R-:W-:Y:S01]  /*0fe0*/  IMAD.WIDE R24, R40, 0x4, R22 ;  /* 0x0000000428187825 */ /* 0x000fe200078e0216 */
[----:B------:R-:W-:-:S03]  /*0ff0*/  SEL R40, R29, RZ, P4 ;  /* 0x000000ff1d287207 */ /* 0x000fc60002000000 */
[----:B------:R-:W-:Y:S01]  /*1000*/  FADD R41, R41, R18 ;  /* 0x0000001229297221 */ /* 0x000fe20000000000 */
[----:B------:R-:W-:Y:S01]  /*1010*/  SEL R27, R27, RZ, P4 ;  /* 0x000000ff1b1b7207 */ /* 0x000fe20002000000 */
[----:B------:R-:W-:Y:S01]  /*1020*/  FADD R43, R43, R40 ;  /* 0x000000282b2b7221 */ /* 0x000fe20000000000 */
[----:B------:R-:W-:Y:S02]  /*1030*/  IADD3 R40, R13, R5, RZ ;  /* 0x000000050d287210 */ /* 0x000fe40007ffe0ff */
[----:B------:R-:W-:Y:S01]  /*1040*/  MOV R18, RZ ;  /* 0x000000ff00127202 */ /* 0x000fe20000000f00 */
[----:B------:R-:W-:Y:S01]  /*1050*/  FADD R28, R28, R27 ;  /* 0x0000001b1c1c7221 */ /* 0x000fe20000000000 */
[----:B------:R-:W-:Y:S01]  /*1060*/  HFMA2.MMA R27, -RZ, RZ, 0, 0 ;  /* 0x00000000ff1b7435 */ /* 0x000fe200000001ff */
[----:B0-----:R-:W-:Y:S01]  /*1070*/  IMAD.WIDE R44, R40, 0x4, R22 ;  /* 0x00000004282c7825 */ /* 0x001fe200078e0216 */
[----:B------:R-:W-:Y:S02]  /*1080*/  IADD3 R40, R13, R10, RZ ;  /* 0x0000000a0d287210 */ /* 0x000fe40007ffe0ff */
[----:B------:R0:W5:Y:S01]  /*1090*/  @P5 LDG.E.EL R18, desc[UR6][R24.64] ;  /* 0x0000000618125981 */ /* 0x000162000c2e1900 */
[----:B------:R-:W-:-:S06]  /*10a0*/  IMAD.MOV.U32 R29, RZ, RZ, RZ ;  /* 0x000000ffff1d7224 */ /* 0x000fcc00078e00ff */
[----:B------:R1:W5:Y:S01]  /*10b0*/  @P5 LDG.E.EL R29, desc[UR6][R44.64] ;  /* 0x000000062c1d5981 */ /* 0x000362000c2e1900 */
[----:B0-----:R-:W-:-:S05]  /*10c0*/  IMAD.WIDE R24, R40, 0x4, R22 ;  /* 0x0000000428187825 */ /* 0x001fca00078e0216 */
[----:B------:R-:W5:Y:S01]  /*10d0*/  @P5 LDG.E.EL R27, desc[UR6][R24.64] ;  /* 0x00000006181b5981 */ /* 0x000f62000c2e1900 */
[----:B------:R-:W-:-:S04]  /*10e0*/  IMAD.IADD R40, R13, 0x1, R4 ;  /* 0x000000010d287824 */ /* 0x000fc800078e0204 */
[----:B-1----:R-:W-:Y:S01]  /*10f0*/  IMAD.WIDE R44, R40, 0x4, R22 ;  /* 0x00000004282c7825 */ /* 0x002fe200078e0216 */
[----:B----4-:R-:W-:-:S05]  /*1100*/  SEL R26, R26, RZ, P5 ;  /* 0x000000ff1a1a7207 */ /* 0x010fca0002800000 */
[----:B------:R-:W-:Y:S01]  /*1110*/  FADD R42, R42, R26 ;  /* 0x0000001a2a2a7221 */ /* 0x000fe20000000000 */
[----:B------:R-:W-:-:S06]  /*1120*/  MOV R26, RZ ;  /* 0x000000ff001a7202 */ /* 0x000fcc0000000f00 */
[----:B------:R0:W4:Y:S01]  /*1130*/  @P5 LDG.E.EL R26, desc[UR6][R44.64] ;  /* 0x000000062c1a5981 */ /* 0x000122000c2e1900 */
[----:B------:R-:W-:Y:S02]  /*1140*/  SEL R40, R39, RZ, P5 ;  /* 0x000000ff27287207 */ /* 0x000fe40002800000 */
[----:B------:R-:W-:-:S03]  /*1150*/  ISETP.LT.U32.AND P3, PT, R37, 0x131, !P0 ;  /* 0x000001312500780c */ /* 0x000fc60004761070 */
[----:B------:R-:W-:Y:S01]  /*1160*/  FADD R43, R43, R40 ;  /* 0x000000282b2b7221 */ /* 0x000fe20000000000 */
[----:B------:R-:W-:-:S04]  /*1170*/  IADD3 R40, R13, 0x1, RZ ;  /* 0x000000010d287810 */ /* 0x000fc80007ffe0ff */
[----:B0-----:R-:W-:Y:S01]  /*1180*/  IADD3 R45, R12, R40, RZ ;  /* 0x000000280c2d7210 */ /* 0x001fe20007ffe0ff */
[----:B------:R-:W-:Y:S01]  /*1190*/  IMAD R25, R9, 0x121, R40 ;  /* 0x0000012109197824 */ /* 0x000fe200078e0228 */
[----:B--2---:R-:W-:-:S03]  /*11a0*/  SEL R35, R35, RZ, P5 ;  /* 0x000000ff23237207 */ /* 0x004fc60002800000 */
[----:B------:R-:W-:-:S04]  /*11b0*/  IMAD.WIDE R24, R25, 0x4, R22 ;  /* 0x0000000419187825 */ /* 0x000fc800078e0216 */
[----:B------:R-:W-:Y:S01]  /*11c0*/  FADD R28, R28, R35 ;  /* 0x000000231c1c7221 */ /* 0x000fe20000000000 */
[----:B------:R-:W-:Y:S01]  /*11d0*/  IMAD.MOV.U32 R35, RZ, RZ, RZ ;  /* 0x000000ffff237224 */ /* 0x000fe200078e00ff */
[----:B---3--:R-:W-:Y:S01]  /*11e0*/  SEL R44, R15, RZ, P5 ;  /* 0x000000ff0f2c7207 */ /* 0x008fe20002800000 */
[----:B------:R-:W-:Y:S01]  /*11f0*/  HFMA2.MMA R15, -RZ, RZ, 0, 0 ;  /* 0x00000000ff0f7435 */ /* 0x000fe200000001ff */
[----:B------:R-:W-:-:S03]  /*1200*/  IMAD.IADD R39, R2, 0x1, R40 ;  /* 0x0000000102277824 */ /* 0x000fc600078e0228 */
[----:B------:R0:W2:Y:S01]  /*1210*/  @P3 LDG.E.EL R35, desc[UR6][R24.64] ;  /* 0x0000000618233981 */ /* 0x0000a2000c2e1900 */
[----:B------:R-:W-:Y:S01]  /*1220*/  FADD R17, R17, R44 ;  /* 0x0000002c11117221 */ /* 0x000fe20000000000 */
[----:B------:R-:W-:-:S05]  /*1230*/  IMAD.WIDE R44, R45, 0x4, R22 ;  /* 0x000000042d2c7825 */ /* 0x000fca00078e0216 */
[----:B------:R1:W3:Y:S01]  /*1240*/  @P3 LDG.E.EL R15, desc[UR6][R44.64] ;  /* 0x000000062c0f3981 */ /* 0x0002e2000c2e1900 */
[----:B0-----:R-:W-:Y:S01]  /*1250*/  IMAD.WIDE R24, R39, 0x4, R22 ;  /* 0x0000000427187825 */ /* 0x001fe200078e0216 */
[----:B-----5:R-:W-:Y:S02]  /*1260*/  SEL R18, R18, RZ, P5 ;  /* 0x000000ff12127207 */ /* 0x020fe40002800000 */
[----:B------:R-:W-:-:S03]  /*1270*/  IADD3 R39, R5, R40, RZ ;  /* 0x0000002805277210 */ /* 0x000fc60007ffe0ff */
[----:B------:R-:W-:Y:S01]  /*1280*/  FADD R33, R33, R18 ;  /* 0x0000001221217221 */ /* 0x000fe20000000000 */
[----:B------:R-:W-:Y:S02]  /*1290*/  MOV R18, RZ ;  /* 0x000000ff00127202 */ /* 0x000fe40000000f00 */
[----:B------:R-:W-:Y:S01]  /*12a0*/  SEL R29, R29, RZ, P5 ;  /* 0x000000ff1d1d7207 */ /* 0x000fe20002800000 */
[----:B-1----:R-:W-:Y:S01]  /*12b0*/  IMAD.WIDE R44, R39, 0x4, R22 ;  /* 0x00000004272c7825 */ /* 0x002fe200078e0216 */
[----:B------:R-:W-:-:S03]  /*12c0*/  SEL R27, R27, RZ, P5 ;  /* 0x000000ff1b1b7207 */ /* 0x000fc60002800000 */
[----:B------:R-:W-:Y:S01]  /*12d0*/  FADD R36, R36, R29 ;  /* 0x0000001d24247221 */ /* 0x000fe20000000000 */
[----:B------:R-:W-:Y:S01]  /*12e0*/  IMAD.MOV.U32 R29, RZ, RZ, RZ ;  /* 0x000000ffff1d7224 */ /* 0x000fe200078e00ff */
[----:B------:R-:W-:Y:S01]  /*12f0*/  IADD3 R39, R10, R40, RZ ;  /* 0x000000280a277210 */ /* 0x000fe20007ffe0ff */
[----:B------:R0:W5:Y:S01]  /*1300*/  @P3 LDG.E.EL R18, desc[UR6][R24.64] ;  /* 0x0000000618123981 */ /* 0x000162000c2e1900 */
[----:B------:R-:W-:Y:S01]  /*1310*/  FADD R38, R38, R27 ;  /* 0x0000001b26267221 */ /* 0x000fe20000000000 */
[----:B------:R-:W-:Y:S02]  /*1320*/  HFMA2.MMA R27, -RZ, RZ, 0, 0 ;  /* 0x00000000ff1b7435 */ /* 0x000fe400000001ff */
[----:B------:R1:W5:Y:S01]  /*1330*/  @P3 LDG.E.EL R29, desc[UR6][R44.64] ;  /* 0x000000062c1d3981 */ /* 0x000362000c2e1900 */
[----:B0-----:R-:W-:-:S04]  /*1340*/  IMAD.WIDE R24, R39, 0x4, R22 ;  /* 0x0000000427187825 */ /* 0x001fc800078e0216 */
[----:B------:R-:W-:-:S03]  /*1350*/  IMAD.IADD R39, R4, 0x1, R40 ;  /* 0x0000000104277824 */ /* 0x000fc600078e0228 */
[----:B------:R0:W5:Y:S01]  /*1360*/  @P3 LDG.E.EL R27, desc[UR6][R24.64] ;  /* 0x00000006181b3981 */ /* 0x000162000c2e1900 */
[----:B-1----:R-:W-:-:S05]  /*1370*/  IADD3 R45, R0, R40, RZ ;  /* 0x00000028002d7210 */ /* 0x002fca0007ffe0ff */
[----:B------:R-:W-:-:S04]  /*1380*/  IMAD.WIDE R44, R45, 0x4, R22 ;  /* 0x000000042d2c7825 */ /* 0x000fc800078e0216 */
[----:B0-----:R-:W-:-:S04]  /*1390*/  IMAD.WIDE R24, R39, 0x4, R22 ;  /* 0x0000000427187825 */ /* 0x001fc800078e0216 */
[----:B------:R-:W-:-:S06]  /*13a0*/  IMAD.MOV.U32 R39, RZ, RZ, RZ ;  /* 0x000000ffff277224 */ /* 0x000fcc00078e00ff */
[----:B------:R-:W5:Y:S01]  /*13b0*/  @P3 LDG.E.EL R39, desc[UR6][R44.64] ;  /* 0x000000062c273981 */ /* 0x000f62000c2e1900 */
[----:B----4-:R-:W-:-:S05]  /*13c0*/  SEL R26, R26, RZ, P5 ;  /* 0x000000ff1a1a7207 */ /* 0x010fca0002800000 */
[----:B------:R-:W-:Y:S01]  /*13d0*/  FADD R41, R41, R26 ;  /* 0x0000001a29297221 */ /* 0x000fe20000000000 */
[----:B------:R-:W-:-:S06]  /*13e0*/  MOV R26, RZ ;  /* 0x000000ff001a7202 */ /* 0x000fcc0000000f00 */
[----:B------:R0:W4:Y:S02]  /*13f0*/  @P3 LDG.E.EL R26, desc[UR6][R24.64] ;  /* 0x00000006181a3981 */ /* 0x000124000c2e1900 */
[----:B0-----:R-:W-:Y:S01]  /*1400*/  IADD3 R25, R14, R40, RZ ;  /* 0x000000280e197210 */ /* 0x001fe20007ffe0ff */
[----:B------:R-:W-:-:S04]  /*1410*/  HFMA2.MMA R40, -RZ, RZ, 0, 0 ;  /* 0x00000000ff287435 */ /* 0x000fc800000001ff */
[----:B------:R-:W-:-:S06]  /*1420*/  IMAD.WIDE R24, R25, 0x4, R22 ;  /* 0x0000000419187825 */ /* 0x000fcc00078e0216 */
[----:B------:R0:W4:Y:S01]  /*1430*/  @P3 LDG.E.EL R40, desc[UR6][R24.64] ;  /* 0x0000000618283981 */ /* 0x000122000c2e1900 */
[----:B---3--:R-:W-:-:S05]  /*1440*/  SEL R15, R15, RZ, P3 ;  /* 0x000000ff0f0f7207 */ /* 0x008fca0001800000 */
[----:B------:R-:W-:Y:S01]  /*1450*/  FADD R17, R17, R15 ;  /* 0x0000000f11117221 */ /* 0x000fe20000000000 */
[----:B------:R-:W-:Y:S01]  /*1460*/  VIADD R15, R13, 0x21 ;  /* 0x000000210d0f7836 */ /* 0x000fe20000000000 */
[----:B--2---:R-:W-:-:S04]  /*1470*/  SEL R35, R35, RZ, P3 ;  /* 0x000000ff23237207 */ /* 0x004fc80001800000 */
[----:B------:R-:W-:Y:S01]  /*1480*/  ISETP.LT.U32.AND P2, PT, R15, 0x131, P2 ;  /* 0x000001310f00780c */ /* 0x000fe20001741070 */
[----:B------:R-:W-:Y:S02]  /*1490*/  IMAD R45, R9, 0x121, R37 ;  /* 0x00000121092d7824 */ /* 0x000fe400078e0225 */
[----:B------:R-:W-:Y:S01]  /*14a0*/  FADD R35, R42, R35 ;  /* 0x000000232a237221 */ /* 0x000fe20000000000 */
[----:B0-----:R-:W-:Y:S01]  /*14b0*/  IADD3 R25, R12, R37, RZ ;  /* 0x000000250c197210 */ /* 0x001fe20007ffe0ff */
[----:B------:R-:W-:Y:S01]  /*14c0*/  IMAD.WIDE R44, R45, 0x4, R22 ;  /* 0x000000042d2c7825 */ /* 0x000fe200078e0216 */
[----:B------:R-:W-:Y:S02]  /*14d0*/  IADD3 R42, R2, R37, RZ ;  /* 0x00000025022a7210 */ /* 0x000fe40007ffe0ff */
[----:B-----5:R-:W-:Y:S02]  /*14e0*/  SEL R18, R18, RZ, P3 ;  /* 0x000000ff12127207 */ /* 0x020fe40001800000 */
[----:B------:R-:W-:-:S03]  /*14f0*/  SEL R29, R29, RZ, P3 ;  /* 0x000000ff1d1d7207 */ /* 0x000fc60001800000 */
[----:B------:R-:W-:Y:S01]  /*1500*/  FADD R33, R33, R18 ;  /* 0x0000001221217221 */ /* 0x000fe20000000000 */
[----:B------:R-:W-:Y:S01]  /*1510*/  MOV R18, RZ ;  /* 0x000000ff00127202 */ /* 0x000fe20000000f00 */
[----:B------:R-:W-:-:S04]  /*1520*/  IMAD.WIDE R24, R25, 0x4, R22 ;  /* 0x0000000419187825 */ /* 0x000fc800078e0216 */
[----:B------:R-:W-:Y:S01]  /*1530*/  FADD R36, R36, R29 ;  /* 0x0000001d24247221 */ /* 0x000fe20000000000 */
[----:B------:R-:W-:Y:S01]  /*1540*/  IMAD.MOV.U32 R29, RZ, RZ, RZ ;  /* 0x000000ffff1d7224 */ /* 0x000fe200078e00ff */
[----:B------:R0:W2:Y:S01]  /*1550*/  @P2 LDG.E.EL R18, desc[UR6][R44.64] ;  /* 0x000000062c122981 */ /* 0x0000a2000c2e1900 */
[----:B------:R-:W-:-:S04]  /*1560*/  SEL R27, R27, RZ, P3 ;  /* 0x000000ff1b1b7207 */ /* 0x000fc80001800000 */
[----:B------:R1:W3:Y:S01]  /*1570*/  @P2 LDG.E.EL R29, desc[UR6][R24.64] ;  /* 0x00000006181d2981 */ /* 0x0002e2000c2e1900 */
[----:B------:R-:W-:Y:S01]  /*1580*/  FADD R38, R38, R27 ;  /* 0x0000001b26267221 */ /* 0x000fe20000000000 */
[----:B0-----:R-:W-:Y:S01]  /*1590*/  IMAD.WIDE R44, R42, 0x4, R22 ;  /* 0x000000042a2c7825 */ /* 0x001fe200078e0216 */
[----:B------:R-:W-:-:S03]  /*15a0*/  HFMA2.MMA R27, -RZ, RZ, 0, 0 ;  /* 0x00000000ff1b7435 */ /* 0x000fc600000001ff */
[----:B------:R-:W-:-:S04]  /*15b0*/  IMAD.IADD R42, R5, 0x1, R37 ;  /* 0x00000001052a7824 */ /* 0x000fc800078e0225 */
[----:B-1----:R-:W-:-:S03]  /*15c0*/  IMAD.WIDE R24, R42, 0x4, R22 ;  /* 0x000000042a187825 */ /* 0x002fc600078e0216 */
[----:B------:R0:W5:Y:S01]  /*15d0*/  @P2 LDG.E.EL R27, desc[UR6][R44.64] ;  /* 0x000000062c1b2981 */ /* 0x000162000c2e1900 */
[----:B------:R-:W-:-:S05]  /*15e0*/  SEL R42, R39, RZ, P3 ;  /* 0x000000ff272a7207 */ /* 0x000fca0001800000 */
[----:B------:R-:W-:Y:S01]  /*15f0*/  FADD R43, R43, R42 ;  /* 0x0000002a2b2b7221 */ /* 0x000fe20000000000 */
[----:B------:R-:W-:Y:S01]  /*1600*/  IADD3 R42, R10, R37, RZ ;  /* 0x000000250a2a7210 */ /* 0x000fe20007ffe0ff */
[----:B------:R-:W-:-:S04]  /*1610*/  IMAD.MOV.U32 R39, RZ, RZ, RZ ;  /* 0x000000ffff277224 */ /* 0x000fc800078e00ff */
[----:B0-----:R-:W-:-:S05]  /*1620*/  IMAD.WIDE R44, R42, 0x4, R22 ;  /* 0x000000042a2c7825 */ /* 0x001fca00078e0216 */
[----:B------:R0:W2:Y:S01]  /*1630*/  @P2 LDG.E.EL R39, desc[UR6][R44.64] ;  /* 0x000000062c272981 */ /* 0x0000a2000c2e1900 */
[----:B------:R-:W-:Y:S02]  /*1640*/  MOV R42, RZ ;  /* 0x000000ff002a7202 */ /* 0x000fe40000000f00 */
[----:B----4-:R-:W-:-:S05]  /*1650*/  SEL R26, R26, RZ, P3 ;  /* 0x000000ff1a1a7207 */ /* 0x010fca0001800000 */
[----:B------:R-:W-:Y:S01]  /*1660*/  FADD R41, R41, R26 ;  /* 0x0000001a29297221 */ /* 0x000fe20000000000 */
[----:B------:R-:W-:-:S06]  /*1670*/  MOV R26, RZ ;  /* 0x000000ff001a7202 */ /* 0x000fcc0000000f00 */
[----:B------:R1:W4:Y:S01]  /*1680*/  @P2 LDG.E.EL R26, desc[UR6][R24.64] ;  /* 0x00000006181a2981 */ /* 0x000322000c2e1900 */
[----:B------:R-:W-:-:S05]  /*1690*/  SEL R40, R40, RZ, P3 ;  /* 0x000000ff28287207 */ /* 0x000fca0001800000 */
[----:B0-----:R-:W-:Y:S01]  /*16a0*/  FADD R44, R28, R40 ;  /* 0x000000281c2c7221 */ /* 0x001fe20000000000 */
[----:B------:R-:W-:Y:S01]  /*16b0*/  IADD3 R28, R4, R37, RZ ;  /* 0x00000025041c7210 */ /* 0x000fe20007ffe0ff */
[----:B------:R-:W-:-:S04]  /*16c0*/  HFMA2.MMA R40, -RZ, RZ, 0, 0 ;  /* 0x00000000ff287435 */ /* 0x000fc800000001ff */
[----:B-1----:R-:W-:-:S04]  /*16d0*/  IMAD.WIDE R24, R28, 0x4, R22 ;  /* 0x000000041c187825 */ /* 0x002fc800078e0216 */
[----:B------:R-:W-:Y:S02]  /*16e0*/  IMAD.IADD R28, R0, 0x1, R37 ;  /* 0x00000001001c7824 */ /* 0x000fe400078e0225 */
[----:B------:R0:W4:Y:S01]  /*16f0*/  @P2 LDG.E.EL R40, desc[UR6][R24.64] ;  /* 0x0000000618282981 */ /* 0x000122000c2e1900 */
[----:B------:R-:W-:Y:S01]  /*1700*/  IADD3 R37, R14, R37, RZ ;  /* 0x000000250e257210 */ /* 0x000fe20007ffe0ff */
[----:B0-----:R-:W-:Y:S01]  /*1710*/  IMAD.WIDE R24, R28, 0x4, R22 ;  /* 0x000000041c187825 */ /* 0x001fe200078e0216 */
[----:B------:R-:W-:-:S04]  /*1720*/  HFMA2.MMA R28, -RZ, RZ, 0, 0 ;  /* 0x00000000ff1c7435 */ /* 0x000fc800000001ff */
[----:B------:R0:W4:Y:S02]  /*1730*/  @P2 LDG.E.EL R42, desc[UR6][R24.64] ;  /* 0x00000006182a2981 */ /* 0x000124000c2e1900 */
[----:B0-----:R-:W-:-:S05]  /*1740*/  IMAD.WIDE R24, R37, 0x4, R22 ;  /* 0x0000000425187825 */ /* 0x001fca00078e0216 */
[----:B------:R0:W4:Y:S01]  /*1750*/  @P2 LDG.E.EL R28, desc[UR6][R24.64] ;  /* 0x00000006181c2981 */ /* 0x000122000c2e1900 */
[----:B---3--:R-:W-:-:S05]  /*1760*/  SEL R29, R29, RZ, P2 ;  /* 0x000000ff1d1d7207 */ /* 0x008fca0001000000 */
[----:B------:R-:W-:Y:S01]  /*1770*/  FADD R17, R17, R29 ;  /* 0x0000001d11117221 */ /* 0x000fe20000000000 */
[----:B------:R-:W-:Y:S01]  /*1780*/  VIADD R29, R13, 0x11 ;  /* 0x000000110d1d7836 */ /* 0x000fe20000000000 */
[----:B------:R-:W-:Y:S02]  /*1790*/  ISETP.LT.U32.AND P1, PT, R15, 0x131, P1 ;  /* 0x000001310f00780c */ /* 0x000fe40000f21070 */
[----:B-----5:R-:W-:-:S05]  /*17a0*/  SEL R27, R27, RZ, P2 ;  /* 0x000000ff1b1b7207 */ /* 0x020fca0001000000 */
[----:B------:R-:W-:Y:S01]  /*17b0*/  FADD R33, R33, R27 ;  /* 0x0000001b21217221 */ /* 0x000fe20000000000 */
[----:B------:R-:W-:Y:S01]  /*17c0*/  IMAD R27, R9, 0x121, R29 ;  /* 0x00000121091b7824 */ /* 0x000fe200078e021d */
[----:B--2---:R-:W-:-:S03]  /*17d0*/  SEL R18, R18, RZ, P2 ;  /* 0x000000ff12127207 */ /* 0x004fc60001000000 */
[----:B0-----:R-:W-:-:S04]  /*17e0*/  IMAD.WIDE R24, R27, 0x4, R22 ;  /* 0x000000041b187825 */ /* 0x001fc800078e0216 */
[----:B------:R-:W-:Y:S01]  /*17f0*/  FADD R18, R35, R18 ;  /* 0x0000001223127221 */ /* 0x000fe20000000000 */
[----:B------:R-:W-:Y:S01]  /*1800*/  MOV R35, RZ ;  /* 0x000000ff00237202 */ /* 0x000fe20000000f00 */
[----:B------:R-:W-:Y:S01]  /*1810*/  HFMA2.MMA R37, -RZ, RZ, 0, 0 ;  /* 0x00000000ff257435 */ /* 0x000fe200000001ff */
[----:B------:R-:W-:Y:S01]  /*1820*/  IMAD.IADD R45, R2, 0x1, R29 ;  /* 0x00000001022d7824 */ /* 0x000fe200078e021d */
[----:B------:R-:W-:-:S03]  /*1830*/  SEL R39, R39, RZ, P2 ;  /* 0x000000ff27277207 */ /* 0x000fc60001000000 */
[----:B------:R0:W2:Y:S02]  /*1840*/  @P1 LDG.E.EL R35, desc[UR6][R24.64] ;  /* 0x0000000618231981 */ /* 0x0000a4000c2e1900 */
[----:B------:R-:W-:Y:S01]  /*1850*/  FADD R38, R38, R39 ;  /* 0x0000002726267221 */ /* 0x000fe20000000000 */
[----:B------:R-:W-:Y:S01]  /*1860*/  MOV R39, RZ ;  /* 0x000000ff00277202 */ /* 0x000fe20000000f00 */
[----:B0-----:R-:W-:Y:S01]  /*1870*/  IMAD.WIDE R24, R45, 0x4, R22 ;  /* 0x000000042d187825 */ /* 0x001fe200078e0216 */
[----:B------:R-:W-:-:S04]  /*1880*/  IADD3 R45, R5, R29, RZ ;  /* 0x0000001d052d7210 */ /* 0x000fc80007ffe0ff */
[----:B------:R-:W3:Y:S01]  /*1890*/  @P1 LDG.E.EL R39, desc[UR6][R24.64] ;  /* 0x0000000618271981 */ /* 0x000ee2000c2e1900 */
[----:B------:R-:W-:Y:S02]  /*18a0*/  ISETP.LT.U32.AND P0, PT, R15, 0x131, !P0 ;  /* 0x000001310f00780c */ /* 0x000fe40004701070 */
[----:B------:R-:W-:Y:S02]  /*18b0*/  IADD3 R15, R13, 0x12, RZ ;  /* 0x000000120d0f7810 */ /* 0x000fe40007ffe0ff */
[----:B----4-:R-:W-:-:S05]  /*18c0*/  SEL R27, R26, RZ, P2 ;  /* 0x000000ff1a1b7207 */ /* 0x010fca0001000000 */
[----:B------:R-:W-:Y:S01]  /*18d0*/  FADD R36, R36, R27 ;  /* 0x0000001b24247221 */ /* 0x000fe20000000000 */
[----:B------:R-:W-:-:S05]  /*18e0*/  IADD3 R27, R12, R29, RZ ;  /* 0x0000001d0c1b7210 */ /* 0x000fca0007ffe0ff */
[----:B------:R-:W-:-:S05]  /*18f0*/  IMAD.WIDE R26, R27, 0x4, R22 ;  /* 0x000000041b1a7825 */ /* 0x000fca00078e0216 */
[----:B------:R0:W4:Y:S02]  /*1900*/  @P1 LDG.E.EL R37, desc[UR6][R26.64] ;  /* 0x000000061a251981 */ /* 0x000124000c2e1900 */
[----:B0-----:R-:W-:Y:S01]  /*1910*/  IMAD.WIDE R26, R45, 0x4, R22 ;  /* 0x000000042d1a7825 */ /* 0x001fe200078e0216 */
[----:B------:R-:W-:-:S03]  /*1920*/  SEL R40, R40, RZ, P2 ;  /* 0x000000ff28287207 */ /* 0x000fc60001000000 */
[----:B------:R-:W-:Y:S02]  /*1930*/  IMAD.IADD R45, R10, 0x1, R29 ;  /* 0x000000010a2d7824 */ /* 0x000fe400078e021d */
[----:B------:R-:W-:Y:S02]  /*1940*/  FADD R40, R41, R40 ;  /* 0x0000002829287221 */ /* 0x000fe40000000000 */
[----:B------:R-:W-:Y:S01]  /*1950*/  IMAD.WIDE R24, R45, 0x4, R22 ;  /* 0x000000042d187825 */ /* 0x000fe200078e0216 */
[----:B------:R-:W-:Y:S01]  /*1960*/  HFMA2.MMA R41, -RZ, RZ, 0, 0 ;  /* 0x00000000ff297435 */ /* 0x000fe200000001ff */
[----:B------:R-:W-:-:S09]  /*1970*/  SEL R42, R42, RZ, P2 ;  /* 0x000000ff2a2a7207 */ /* 0x000fd20001000000 */
[----:B------:R-:W5:Y:S01]  /*1980*/  @P1 LDG.E.EL R41, desc[UR6][R26.64] ;  /* 0x000000061a291981 */ /* 0x000f62000c2e1900 */
[----:B------:R-:W-:Y:S01]  /*1990*/  FADD R42, R43, R42 ;  /* 0x0000002a2b2a7221 */ /* 0x000fe20000000000 */
[----:B------:R-:W-:-:S06]  /*19a0*/  MOV R43, RZ ;  /* 0x000000ff002b7202 */ /* 0x000fcc0000000f00 */
[----:B------:R0:W5:Y:S01]  /*19b0*/  @P1 LDG.E.EL R43, desc[UR6][R24.64] ;  /* 0x00000006182b1981 */ /* 0x000162000c2e1900 */
[----:B------:R-:W-:Y:S02]  /*19c0*/  SEL R45, R28, RZ, P2 ;  /* 0x000000ff1c2d7207 */ /* 0x000fe40001000000 */
[----:B------:R-:W-:-:S03]  /*19d0*/  IADD3 R28, R4, R29, RZ ;  /* 0x0000001d041c7210 */ /* 0x000fc60007ffe0ff */
[----:B------:R-:W-:Y:S01]  /*19e0*/  FADD R44, R44, R45 ;  /* 0x0000002d2c2c7221 */ /* 0x000fe20000000000 */
[----:B------:R-:W-:Y:S01]  /*19f0*/  HFMA2.MMA R45, -RZ, RZ, 0, 0 ;  /* 0x00000000ff2d7435 */ /* 0x000fe200000001ff */
[----:B0-----:R-:W-:-:S04]  /*1a00*/  IMAD.WIDE R24, R28, 0x4, R22 ;  /* 0x000000041c187825 */ /* 0x001fc800078e0216 */
[----:B------:R-:W-:Y:S01]  /*1a10*/  IMAD.IADD R27, R0, 0x1, R29 ;  /* 0x00000001001b7824 */ /* 0x000fe200078e021d */
[----:B------:R-:W-:-:S04]  /*1a20*/  IADD3 R29, R14, R29, RZ ;  /* 0x0000001d0e1d7210 */ /* 0x000fc80007ffe0ff */
[----:B------:R0:W5:Y:S01]  /*1a30*/  @P1 LDG.E.EL R45, desc[UR6][R24.64] ;  /* 0x00000006182d1981 */ /* 0x000162000c2e1900 */
[----:B------:R-:W-:-:S04]  /*1a40*/  IMAD.WIDE R28, R29, 0x4, R22 ;  /* 0x000000041d1c7825 */ /* 0x000fc800078e0216 */
[----:B------:R-:W-:Y:S01]  /*1a50*/  IMAD.WIDE R26, R27, 0x4, R22 ;  /* 0x000000041b1a7825 */ /* 0x000fe200078e0216 */
[----:B0-----:R-:W-:Y:S02]  /*1a60*/  CS2R R24, SRZ ;  /* 0x0000000000187805 */ /* 0x001fe4000001ff00 */
[----:B------:R-:W-:Y:S01]  /*1a70*/  IADD3 R12, R12, R15, RZ ;  /* 0x0000000f0c0c7210 */ /* 0x000fe20007ffe0ff */
[----:B------:R-:W-:-:S03]  /*1a80*/  IMAD.IADD R0, R0, 0x1, R15 ;  /* 0x0000000100007824 */ /* 0x000fc600078e020f */
[----:B------:R0:W5:Y:S04]  /*1a90*/  @P1 LDG.E.EL R25, desc[UR6][R28.64] ;  /* 0x000000061c191981 */ /* 0x000168000c2e1900 */
[----:B------:R1:W5:Y:S01]  /*1aa0*/  @P1 LDG.E.EL R24, desc[UR6][R26.64] ;  /* 0x000000061a181981 */ /* 0x000362000c2e1900 */
[--C-:B0-----:R-:W-:Y:S01]  /*1ab0*/  IMAD R29, R9, 0x121, R15.reuse ;  /* 0x00000121091d7824 */ /* 0x101fe200078e020f */
[----:B------:R-:W-:Y:S01]  /*1ac0*/  IADD3 R28, R14, R15, RZ ;  /* 0x0000000f0e1c7210 */ /* 0x000fe20007ffe0ff */
[----:B------:R-:W-:Y:S01]  /*1ad0*/  IMAD.IADD R9, R2, 0x1, R15 ;  /* 0x0000000102097824 */ /* 0x000fe200078e020f */
[----:B------:R-:W-:Y:S02]  /*1ae0*/  IADD3 R2, R5, R15, RZ ;  /* 0x0000000f05027210 */ /* 0x000fe40007ffe0ff */
[----:B-1----:R-:W-:-:S02]  /*1af0*/  IADD3 R27, R10, R15, RZ ;  /* 0x0000000f0a1b7210 */ /* 0x002fc40007ffe0ff */
[----:B------:R-:W-:Y:S01]  /*1b00*/  IADD3 R10, R4, R15, RZ ;  /* 0x0000000f040a7210 */ /* 0x000fe20007ffe0ff */
[--C-:B------:R-:W-:Y:S01]  /*1b10*/  IMAD.WIDE R14, R29, 0x4, R22.reuse ;  /* 0x000000041d0e7825 */ /* 0x100fe200078e0216 */
[----:B------:R-:W-:Y:S01]  /*1b20*/  HFMA2.MMA R29, -RZ, RZ, 0, 0 ;  /* 0x00000000ff1d7435 */ /* 0x000fe200000001ff */
[----:B------:R-:W-:Y:S02]  /*1b30*/  MOV R26, RZ ;  /* 0x000000ff001a7202 */ /* 0x000fe40000000f00 */
[----:B------:R-:W-:-:S04]  /*1b40*/  IMAD.WIDE R4, R12, 0x4, R22 ;  /* 0x000000040c047825 */ /* 0x000fc800078e0216 */
[----:B------:R0:W5:Y:S04]  /*1b50*/  @P0 LDG.E.EL R26, desc[UR6][R14.64] ;  /* 0x000000060e1a0981 */ /* 0x000168000c2e1900 */
[----:B------:R1:W5:Y:S01]  /*1b60*/  @P0 LDG.E.EL R29, desc[UR6][R4.64] ;  /* 0x00000006041d0981 */ /* 0x000362000c2e1900 */
[----:B------:R-:W-:Y:S02]  /*1b70*/  IMAD.MOV.U32 R12, RZ, RZ, RZ ;  /* 0x000000ffff0c7224 */ /* 0x000fe400078e00ff */
[----:B0-----:R-:W-:-:S04]  /*1b80*/  IMAD.WIDE R14, R2, 0x4, R22 ;  /* 0x00000004020e7825 */ /* 0x001fc800078e0216 */
[----:B-1----:R-:W-:Y:S01]  /*1b90*/  IMAD.WIDE R4, R9, 0x4, R22 ;  /* 0x0000000409047825 */ /* 0x002fe200078e0216 */
[----:B------:R-:W-:-:S04]  /*1ba0*/  MOV R9, RZ ;  /* 0x000000ff00097202 */ /* 0x000fc80000000f00 */
[----:B------:R0:W5:Y:S04]  /*1bb0*/  @P0 LDG.E.EL R12, desc[UR6][R4.64] ;  /* 0x00000006040c0981 */ /* 0x000168000c2e1900 */
[----:B------:R1:W5:Y:S01]  /*1bc0*/  @P0 LDG.E.EL R9, desc[UR6][R14.64] ;  /* 0x000000060e090981 */ /* 0x000362000c2e1900 */
[----:B------:R-:W-:Y:S01]  /*1bd0*/  HFMA2.MMA R2, -RZ, RZ, 0, 0 ;  /* 0x00000000ff027435 */ /* 0x000fe200000001ff */
[----:B0-----:R-:W-:-:S04]  /*1be0*/  IMAD.WIDE R4, R10, 0x4, R22 ;  /* 0x000000040a047825 */ /* 0x001fc800078e0216 */
[----:B-1----:R-:W-:Y:S01]  /*1bf0*/  IMAD.WIDE R14, R27, 0x4, R22 ;  /* 0x000000041b0e7825 */ /* 0x002fe200078e0216 */
[----:B------:R-:W-:-:S03]  /*1c00*/  MOV R27, RZ ;  /* 0x000000ff001b7202 */ /* 0x000fc60000000f00 */
[----:B------:R-:W-:Y:S01]  /*1c10*/  IMAD.MOV.U32 R10, RZ, RZ, RZ ;  /* 0x000000ffff0a7224 */ /* 0x000fe200078e00ff */
[----:B------:R-:W5:Y:S04]  /*1c20*/  @P0 LDG.E.EL R2, desc[UR6][R14.64] ;  /* 0x000000060e020981 */ /* 0x000f68000c2e1900 */
[----:B------:R0:W5:Y:S02]  /*1c30*/  @P0 LDG.E.EL R27, desc[UR6][R4.64] ;  /* 0x00000006041b0981 */ /* 0x000164000c2e1900 */
[----:B0-----:R-:W-:Y:S01]  /*1c40*/  IMAD.WIDE R4, R0, 0x4, R22 ;  /* 0x0000000400047825 */ /* 0x001fe200078e0216 */
[----:B------:R-:W-:-:S04]  /*1c50*/  HFMA2.MMA R0, -RZ, RZ, 0, 0 ;  /* 0x00000000ff007435 */ /* 0x000fc800000001ff */
[----:B------:R0:W5:Y:S01]  /*1c60*/  @P0 LDG.E.EL R10, desc[UR6][R4.64] ;  /* 0x00000006040a0981 */ /* 0x000162000c2e1900 */
[----:B------:R-:W-:-:S05]  /*1c70*/  IMAD.WIDE R22, R28, 0x4, R22 ;  /* 0x000000041c167825 */ /* 0x000fca00078e0216 */
[----:B------:R1:W5:Y:S01]  /*1c80*/  @P0 LDG.E.EL R0, desc[UR6][R22.64] ;  /* 0x0000000616000981 */ /* 0x000362000c2e1900 */
[C---:B------:R-:W-:Y:S02]  /*1c90*/  ISETP.GE.AND P2, PT, R34.reuse, 0x10, PT ;  /* 0x000000102200780c */ /* 0x040fe40003f46270 */
[----:B------:R-:W-:Y:S02]  /*1ca0*/  ISETP.GT.AND P3, PT, R34, 0xf, PT ;  /* 0x0000000f2200780c */ /* 0x000fe40003f64270 */
[----:B------:R-:W-:Y:S01]  /*1cb0*/  IADD3 R14, R34, 0x2, RZ ;  /* 0x00000002220e7810 */ /* 0x000fe20007ffe0ff */
[----:B0-----:R-:W-:Y:S01]  /*1cc0*/  VIADD R4, R3, 0x2 ;  /* 0x0000000203047836 */ /* 0x001fe20000000000 */
[C---:B------:R-:W-:Y:S02]  /*1cd0*/  ISETP.GE.AND P4, PT, R13.reuse, 0x110, PT ;  /* 0x000001100d00780c */ /* 0x040fe40003f86270 */
[----:B------:R-:W-:Y:S02]  /*1ce0*/  SEL R15, R14, RZ, !P2 ;  /* 0x000000ff0e0f7207 */ /* 0x000fe40005000000 */
[----:B------:R-:W-:-:S02]  /*1cf0*/  ISETP.GT.AND P2, PT, R13, 0x10f, PT ;  /* 0x0000010f0d00780c */ /* 0x000fc40003f44270 */
[----:B------:R-:W-:Y:S02]  /*1d00*/  IADD3 R5, R3, R34, RZ ;  /* 0x0000002203057210 */ /* 0x000fe40007ffe0ff */
[----:B------:R-:W-:Y:S02]  /*1d10*/  SEL R4, R4, RZ, !P4 ;  /* 0x000000ff04047207 */ /* 0x000fe40006000000 */
[----:B------:R-:W-:Y:S01]  /*1d20*/  SEL R13, RZ, 0x12, !P2 ;  /* 0x00000012ff0d7807 */ /* 0x000fe20005000000 */
[----:B------:R-:W-:Y:S01]  /*1d30*/  IMAD R5, R3, R34, -R5 ;  /* 0x0000002203057224 */ /* 0x000fe200078e0a05 */
[----:B------:R-:W-:Y:S01]  /*1d40*/  IADD3 R14, R15, 0x12, RZ ;  /* 0x000000120f0e7810 */ /* 0x000fe20007ffe0ff */
[----:B------:R-:W0:Y:S01]  /*1d50*/  S2UR UR5, SR_CgaCtaId ;  /* 0x00000000000579c3 */ /* 0x000e220000008800 */
[----:B------:R-:W-:Y:S02]  /*1d60*/  @!P3 IADD3 R14, R15, RZ, RZ ;  /* 0x000000ff0f0eb210 */ /* 0x000fe40007ffe0ff */
[----:B------:R-:W-:-:S02]  /*1d70*/  IADD3 R13, R13, R4, RZ ;  /* 0x000000040d0d7210 */ /* 0x000fc40007ffe0ff */
[----:B------:R-:W-:Y:S02]  /*1d80*/  SHF.R.U32.HI R15, RZ, 0x3, R11 ;  /* 0x00000003ff0f7819 */ /* 0x000fe4000001160b */
[----:B------:R-:W-:Y:S01]  /*1d90*/  IADD3 R4, R13, R5, R14 ;  /* 0x000000050d047210 */ /* 0x000fe20007ffe00e */
[----:B------:R-:W-:Y:S01]  /*1da0*/  IMAD R3, R3, R14, RZ ;  /* 0x0000000e03037224 */ /* 0x000fe200078e02ff */
[----:B------:R-:W-:-:S03]  /*1db0*/  SGXT.U32 R5, R15, 0x4 ;  /* 0x000000040f05781a */ /* 0x000fc60000000000 */
[----:B------:R-:W-:Y:S02]  /*1dc0*/  VIADD R15, R4, 0x1 ;  /* 0x00000001040f7836 */ /* 0x000fe40000000000 */
[----:B------:R-:W-:Y:S01]  /*1dd0*/  IMAD R34, R34, R13, R3 ;  /* 0x0000000d22227224 */ /* 0x000fe200078e0203 */
[----:B------:R-:W-:Y:S01]  /*1de0*/  SHF.L.U32 R3, R11, 0x5, RZ ;  /* 0x000000050b037819 */ /* 0x000fe200000006ff */
[----:B------:R-:W-:Y:S01]  /*1df0*/  IMAD R13, R13, R14, R15 ;  /* 0x0000000e0d0d7224 */ /* 0x000fe200078e020f */
[----:B------:R-:W-:Y:S02]  /*1e00*/  SHF.R.U32.HI R14, RZ, 0x5, R11 ;  /* 0x00000005ff0e7819 */ /* 0x000fe4000001160b */
[----:B------:R-:W-:Y:S02]  /*1e10*/  LOP3.LUT R4, R6, R5, RZ, 0xfc, !PT ;  /* 0x0000000506047212 */ /* 0x000fe400078efcff */
[----:B------:R-:W-:Y:S02]  /*1e20*/  SHF.L.U32 R6, R11, 0x2, RZ ;  /* 0x000000020b067819 */ /* 0x000fe400000006ff */
[----:B------:R-:W-:-:S02]  /*1e30*/  SGXT.U32 R14, R14, 0x2 ;  /* 0x000000020e0e781a */ /* 0x000fc40000000000 */
[----:B------:R-:W-:Y:S01]  /*1e40*/  LOP3.LUT R3, R3, 0x3e0, RZ, 0xc0, !PT ;  /* 0x000003e003037812 */ /* 0x000fe200078ec0ff */
[----:B------:R-:W-:Y:S01]  /*1e50*/  UMOV UR4, 0x400 ;  /* 0x0000040000047882 */ /* 0x000fe20000000000 */
[----:B------:R-:W-:Y:S02]  /*1e60*/  LOP3.LUT R7, R7, 0x1c, R6, 0xf8, !PT ;  /* 0x0000001c07077812 */ /* 0x000fe400078ef806 */
[----:B------:R-:W-:Y:S01]  /*1e70*/  LOP3.LUT R6, R3, R14, RZ, 0xfc, !PT ;  /* 0x0000000e03067212 */ /* 0x000fe200078efcff */
[----:B0-----:R-:W-:-:S03]  /*1e80*/  UPRMT UR4, UR5, 0x654, UR4 ;  /* 0x0000065405047896 */ /* 0x001fc60008000004 */
[----:B------:R-:W-:Y:S01]  /*1e90*/  LEA.HI R3, R3, R6, RZ, 0x1d ;  /* 0x0000000603037211 */ /* 0x000fe200078fe8ff */
[----:B------:R-:W-:Y:S01]  /*1ea0*/  IMAD.HI R14, R7, 0x2aaaaaab, RZ ;  /* 0x2aaaaaab070e7827 */ /* 0x000fe200078e02ff */
[----:B------:R-:W-:Y:S02]  /*1eb0*/  SHF.L.U32 R5, R11, 0x2, RZ ;  /* 0x000000020b057819 */ /* 0x000fe400000006ff */
[----:B------:R-:W-:Y:S02]  /*1ec0*/  LEA R3, R3, UR4, 0x2 ;  /* 0x0000000403037c11 */ /* 0x000fe4000f8e10ff */
[----:B------:R-:W-:Y:S02]  /*1ed0*/  SHF.R.U32.HI R6, RZ, 0x1, R11 ;  /* 0x00000001ff067819 */ /* 0x000fe4000001160b */
[----:B------:R-:W-:Y:S01]  /*1ee0*/  SHF.R.U32.HI R11, RZ, 0x1f, R14 ;  /* 0x0000001fff0b7819 */ /* 0x000fe2000001160e */
[----:B------:R-:W-:Y:S01]  /*1ef0*/  STS [R3+0x60], R8 ;  /* 0x0000600803007388 */ /* 0x000fe20000000800 */
[----:B------:R-:W-:-:S03]  /*1f00*/  LOP3.LUT R5, R5, 0x1fc, RZ, 0xc0, !PT ;  /* 0x000001fc05057812 */ /* 0x000fc600078ec0ff */
[----:B------:R-:W-:Y:S01]  /*1f10*/  STS [R3], R32 ;  /* 0x0000002003007388 */ /* 0x000fe20000000800 */
[----:B------:R-:W-:-:S03]  /*1f20*/  LEA.HI.SX32 R14, R14, R11, 0x19 ;  /* 0x0000000b0e0e7211 */ /* 0x000fc600078fcaff */
[----:B------:R-:W-:Y:S04]  /*1f30*/  STS [R3+0x10], R31 ;  /* 0x0000101f03007388 */ /* 0x000fe80000000800 */
[----:B------:R-:W-:Y:S04]  /*1f40*/  STS [R3+0x20], R30 ;  /* 0x0000201e03007388 */ /* 0x000fe80000000800 */
[----:B------:R-:W-:Y:S04]  /*1f50*/  STS [R3+0x30], R21 ;  /* 0x0000301503007388 */ /* 0x000fe80000000800 */
[----:B------:R0:W-:Y:S04]  /*1f60*/  STS [R3+0x40], R20 ;  /* 0x0000401403007388 */ /* 0x0001e80000000800 */
[----:B------:R-:W-:Y:S04]  /*1f70*/  STS [R3+0x50], R19 ;  /* 0x0000501303007388 */ /* 0x000fe80000000800 */
[----:B------:R1:W-:Y:S01]  /*1f80*/  STS [R3+0x70], R16 ;  /* 0x0000701003007388 */ /* 0x0003e20000000800 */
[----:B------:R-:W-:Y:S01]  /*1f90*/  LOP3.LUT R15, R5, 0x200, RZ, 0xfc, !PT ;  /* 0x00000200050f7812 */ /* 0x000fe200078efcff */
[----:B------:R-:W-:Y:S01]  /*1fa0*/  IMAD R7, R14, -0x300, R7 ;  /* 0xfffffd000e077824 */ /* 0x000fe200078e0207 */
[----:B------:R-:W-:Y:S01]  /*1fb0*/  LOP3.LUT R11, R4, 0x10, RZ, 0xfc, !PT ;  /* 0x00000010040b7812 */ /* 0x000fe200078efcff */
[----:B0-----:R-:W0:Y:S01]  /*1fc0*/  LDC.64 R20, c[0x0][0x220] ;  /* 0x00008800ff147b82 */ /* 0x001e220000000a00 */
[----:B------:R-:W-:Y:S01]  /*1fd0*/  SHF.R.U32.HI R15, RZ, 0x3, R15 ;  /* 0x00000003ff0f7819 */ /* 0x000fe2000001160f */
[----:B------:R-:W-:Y:S01]  /*1fe0*/  IMAD R7, R14, 0x36300, R7 ;  /* 0x000363000e077824 */ /* 0x000fe200078e0207 */
[----:B------:R-:W-:-:S02]  /*1ff0*/  LOP3.LUT R6, R6, 0x3c, RZ, 0xc0, !PT ;  /* 0x0000003c06067812 */ /* 0x000fc400078ec0ff */
[----:B--2---:R-:W-:Y:S02]  /*2000*/  SEL R35, R35, RZ, P1 ;  /* 0x000000ff23237207 */ /* 0x004fe40000800000 */
[----:B-1----:R-:W-:Y:S02]  /*2010*/  LOP3.LUT R22, R15, 0x7c, RZ, 0xc0, !PT ;  /* 0x0000007c0f167812 */ /* 0x002fe400078ec0ff */
[----:B------:R-:W-:Y:S01]  /*2020*/  ISETP.GE.AND P4, PT, R11, 0x121, PT ;  /* 0x000001210b00780c */ /* 0x000fe20003f86270 */
[----:B------:R-:W-:Y:S01]  /*2030*/  IMAD.IADD R6, R5, 0x1, R6 ;  /* 0x0000000105067824 */ /* 0x000fe200078e0206 */
[C---:B------:R-:W-:Y:S01]  /*2040*/  ISETP.GE.AND P3, PT, R4.reuse, 0x121, PT ;  /* 0x000001210400780c */ /* 0x040fe20003f66270 */
[----:B------:R-:W-:Y:S02]  /*2050*/  IMAD R4, R4, 0x300, R7 ;  /* 0x0000030004047824 */ /* 0x000fe400078e0207 */
[----:B------:R-:W-:Y:S01]  /*2060*/  FADD R18, R18, R35 ;  /* 0x0000002312127221 */ /* 0x000fe20000000000 */
[----:B------:R-:W-:-:S02]  /*2070*/  IADD3 R5, R5, R22, RZ ;  /* 0x0000001605057210 */ /* 0x000fc40007ffe0ff */
[----:B------:R-:W-:Y:S02]  /*2080*/  IADD3 R13, -R34, R13, RZ ;  /* 0x0000000d220d7210 */ /* 0x000fe40007ffe1ff */
[----:B---3--:R-:W-:Y:S02]  /*2090*/  SEL R22, R39, RZ, P1 ;  /* 0x000000ff27167207 */ /* 0x008fe40000800000 */
[----:B------:R-:W-:-:S03]  /*20a0*/  LEA R5, R5, UR4, 0x2 ;  /* 0x0000000405057c11 */ /* 0x000fc6000f8e10ff */
[----:B------:R-:W-:Y:S01]  /*20b0*/  FADD R22, R33, R22 ;  /* 0x0000001621167221 */ /* 0x000fe20000000000 */
[----:B----4-:R-:W-:-:S05]  /*20c0*/  SEL R14, R37, RZ, P1 ;  /* 0x000000ff250e7207 */ /* 0x010fca0000800000 */
[----:B------:R-:W-:Y:S02]  /*20d0*/  FADD R14, R17, R14 ;  /* 0x0000000e110e7221 */ /* 0x000fe40000000000 */
[----:B------:R-:W1:Y:S01]  /*20e0*/  LDC.64 R16, c[0x0][0x218] ;  /* 0x00008600ff107b82 */ /* 0x000e620000000a00 */
[----:B-----5:R-:W-:-:S05]  /*20f0*/  SEL R41, R41, RZ, P1 ;  /* 0x000000ff29297207 */ /* 0x020fca0000800000 */
[----:B------:R-:W-:Y:S01]  /*2100*/  FADD R36, R36, R41 ;  /* 0x0000002924247221 */ /* 0x000fe20000000000 */
[----:B------:R-:W-:-:S05]  /*2110*/  SEL R43, R43, RZ, P1 ;  /* 0x000000ff2b2b7207 */ /* 0x000fca0000800000 */
[----:B------:R-:W-:Y:S01]  /*2120*/  FADD R38, R38, R43 ;  /* 0x0000002b26267221 */ /* 0x000fe20000000000 */
[----:B------:R-:W-:Y:S02]  /*2130*/  SEL R45, R45, RZ, P1 ;  /* 0x000000ff2d2d7207 */ /* 0x000fe40000800000 */
[----:B------:R-:W-:Y:S02]  /*2140*/  SEL R25, R25, RZ, P1 ;  /* 0x000000ff19197207 */ /* 0x000fe40000800000 */
[----:B------:R-:W-:-:S03]  /*2150*/  SEL R7, R24, RZ, P1 ;  /* 0x000000ff18077207 */ /* 0x000fc60000800000 */
[----:B------:R-:W-:Y:S02]  /*2160*/  FADD R44, R44, R25 ;  /* 0x000000192c2c7221 */ /* 0x000fe40000000000 */
[----:B------:R-:W-:Y:S01]  /*2170*/  FADD R42, R42, R7 ;  /* 0x000000072a2a7221 */ /* 0x000fe20000000000 */
[----:B------:R-:W-:Y:S02]  /*2180*/  SEL R11, R26, RZ, P0 ;  /* 0x000000ff1a0b7207 */ /* 0x000fe40000000000 */
[----:B------:R-:W-:Y:S02]  /*2190*/  I2FP.F32.S32 R26, R13 ;  /* 0x0000000d001a7245 */ /* 0x000fe40000201400 */
[----:B------:R-:W-:Y:S01]  /*21a0*/  SEL R29, R29, RZ, P0 ;  /* 0x000000ff1d1d7207 */ /* 0x000fe20000000000 */
[----:B------:R-:W-:Y:S01]  /*21b0*/  FADD R24, R18, R11 ;  /* 0x0000000b12187221 */ /* 0x000fe20000000000 */
[----:B------:R-:W-:Y:S02]  /*21c0*/  LEA R18, R6, UR4, 0x2 ;  /* 0x0000000406127c11 */ /* 0x000fe4000f8e10ff */
[----:B------:R-:W-:Y:S01]  /*21d0*/  FSETP.GT.AND P1, PT, |R26|, 8.50705917302346158658e+37, PT ;  /* 0x7e8000001a00780b */ /* 0x000fe20003f24200 */
[----:B------:R-:W-:Y:S01]  /*21e0*/  FADD R25, R14, R29 ;  /* 0x0000001d0e197221 */ /* 0x000fe20000000000 */
[----:B------:R-:W-:-:S02]  /*21f0*/  FSETP.GEU.AND P2, PT, |R26|, 1.175494350822287508e-38, PT ;  /* 0x008000001a00780b */ /* 0x000fc40003f4e200 */
[----:B------:R-:W-:Y:S01]  /*2200*/  SEL R7, R12, RZ, P0 ;  /* 0x000000ff0c077207 */ /* 0x000fe20000000000 */
[----:B------:R-:W-:Y:S01]  /*2210*/  BAR.SYNC.DEFER_BLOCKING 0x0 ;  /* 0x0000000000007b1d */ /* 0x000fe20000010000 */
[----:B------:R-:W-:-:S03]  /*2220*/  SEL R9, R9, RZ, P0 ;  /* 0x000000ff09097207 */ /* 0x000fc60000000000 */
[----:B------:R-:W-:Y:S02]  /*2230*/  FADD R28, R22, R7 ;  /* 0x00000007161c7221 */ /* 0x000fe40000000000 */
[----:B------:R-:W-:Y:S01]  /*2240*/  FADD R29, R36, R9 ;  /* 0x00000009241d7221 */ /* 0x000fe20000000000 */
[----:B------:R-:W-:Y:S01]  /*2250*/  SEL R7, R2, RZ, P0 ;  /* 0x000000ff02077207 */ /* 0x000fe20000000000 */
[----:B------:R-:W2:Y:S04]  /*2260*/  LDS.128 R12, [R18] ;  /* 0x00000000120c7984 */ /* 0x000ea80000000c00 */
[----:B------:R-:W-:Y:S01]  /*2270*/  FADD R2, R38, R7 ;  /* 0x0000000726027221 */ /* 0x000fe20000000000 */
[----:B------:R-:W-:Y:S02]  /*2280*/  SEL R19, R10, RZ, P0 ;  /* 0x000000ff0a137207 */ /* 0x000fe40000000000 */
[----:B------:R-:W3:Y:S01]  /*2290*/  LDS.128 R8, [R5+0x800] ;  /* 0x0008000005087984 */ /* 0x000ee20000000c00 */
[----:B------:R-:W-:Y:S01]  /*22a0*/  SEL R7, R0, RZ, P0 ;  /* 0x000000ff00077207 */ /* 0x000fe20000000000 */
[----:B------:R-:W-:Y:S01]  /*22b0*/  @P1 FMUL R26, R26, 0.25 ;  /* 0x3e8000001a1a1820 */ /* 0x000fe20000400000 */
[----:B------:R-:W-:Y:S01]  /*22c0*/  SEL R27, R27, RZ, P0 ;  /* 0x000000ff1b1b7207 */ /* 0x000fe20000000000 */
[----:B------:R-:W-:-:S02]  /*22d0*/  FADD R40, R40, R45 ;  /* 0x0000002d28287221 */ /* 0x000fc40000000000 */
[----:B------:R-:W-:Y:S02]  /*22e0*/  FADD R44, R44, R7 ;  /* 0x000000072c2c7221 */ /* 0x000fe40000000000 */
[----:B------:R-:W4:Y:S01]  /*22f0*/  LDC.64 R6, c[0x0][0x228] ;  /* 0x00008a00ff067b82 */ /* 0x000f220000000a00 */
[----:B------:R-:W-:Y:S01]  /*2300*/  @!P2 FMUL R26, R26, 16777216 ;  /* 0x4b8000001a1aa820 */ /* 0x000fe20000400000 */
[----:B------:R-:W-:-:S03]  /*2310*/  FADD R40, R40, R27 ;  /* 0x0000001b28287221 */ /* 0x000fc60000000000 */
[----:B------:R-:W5:Y:S01]  /*2320*/  MUFU.RCP R27, R26 ;  /* 0x0000001a001b7308 */ /* 0x000f620000001000 */
[----:B------:R-:W-:Y:S01]  /*2330*/  FADD R42, R42, R19 ;  /* 0x000000132a2a7221 */ /* 0x000fe20000000000 */
[----:B------:R-:W-:Y:S01]  /*2340*/  @P1 FMUL R24, R24, 0.25 ;  /* 0x3e80000018181820 */ /* 0x000fe20000400000 */
[----:B------:R-:W-:Y:S01]  /*2350*/  @P1 FMUL R25, R25, 0.25 ;  /* 0x3e80000019191820 */ /* 0x000fe20000400000 */
[----:B------:R-:W-:Y:S01]  /*2360*/  @P1 FMUL R28, R28, 0.25 ;  /* 0x3e8000001c1c1820 */ /* 0x000fe20000400000 */
[----:B------:R-:W-:Y:S01]  /*2370*/  @P1 FMUL R29, R29, 0.25 ;  /* 0x3e8000001d1d1820 */ /* 0x000fe20000400000 */
[----:B------:R-:W-:Y:S01]  /*2380*/  @P1 FMUL R2, R2, 0.25 ;  /* 0x3e80000002021820 */ /* 0x000fe20000400000 */
[----:B------:R-:W-:Y:S01]  /*2390*/  @P1 FMUL R40, R40, 0.25 ;  /* 0x3e80000028281820 */ /* 0x000fe20000400000 */
[----:B------:R-:W-:Y:S01]  /*23a0*/  @P1 FMUL R42, R42, 0.25 ;  /* 0x3e8000002a2a1820 */ /* 0x000fe20000400000 */
[----:B------:R-:W-:Y:S01]  /*23b0*/  @P1 FMUL R44, R44, 0.25 ;  /* 0x3e8000002c2c1820 */ /* 0x000fe20000400000 */
[----:B------:R-:W-:Y:S01]  /*23c0*/  IADD3 R19, R4, 0x3000, RZ ;  /* 0x0000300004137810 */ /* 0x000fe20007ffe0ff */
[----:B------:R-:W-:Y:S01]  /*23d0*/  @!P2 FMUL R24, R24, 16777216 ;  /* 0x4b8000001818a820 */ /* 0x000fe20000400000 */
[----:B------:R-:W-:Y:S01]  /*23e0*/  @!P2 FMUL R25, R25, 16777216 ;  /* 0x4b8000001919a820 */ /* 0x000fe20000400000 */
[----:B------:R-:W-:Y:S01]  /*23f0*/  @!P2 FMUL R28, R28, 16777216 ;  /* 0x4b8000001c1ca820 */ /* 0x000fe20000400000 */
[----:B------:R-:W-:Y:S01]  /*2400*/  @!P2 FMUL R29, R29, 16777216 ;  /* 0x4b8000001d1da820 */ /* 0x000fe20000400000 */
[----:B------:R-:W-:Y:S01]  /*2410*/  @!P2 FMUL R2, R2, 16777216 ;  /* 0x4b8000000202a820 */ /* 0x000fe20000400000 */
[----:B------:R-:W-:Y:S01]  /*2420*/  @!P2 FMUL R40, R40, 16777216 ;  /* 0x4b8000002828a820 */ /* 0x000fe20000400000 */
[----:B------:R-:W-:Y:S01]  /*2430*/  @!P2 FMUL R42, R42, 16777216 ;  /* 0x4b8000002a2aa820 */ /* 0x000fe20000400000 */
[----:B------:R-:W-:Y:S01]  /*2440*/  @!P2 FMUL R44, R44, 16777216 ;  /* 0x4b8000002c2ca820 */ /* 0x000fe20000400000 */
[----:B-1----:R-:W-:-:S04]  /*2450*/  IMAD.WIDE R22, R4, 0x4, R16 ;  /* 0x0000000404167825 */ /* 0x002fc800078e0210 */
[C---:B-----5:R-:W-:Y:S01]  /*2460*/  FMUL R24, R27.reuse, R24 ;  /* 0x000000181b187220 */ /* 0x060fe20000400000 */
[C---:B------:R-:W-:Y:S01]  /*2470*/  FMUL R0, R27.reuse, R25 ;  /* 0x000000191b007220 */ /* 0x040fe20000400000 */
[C---:B------:R-:W-:Y:S01]  /*2480*/  FMUL R30, R27.reuse, R28 ;  /* 0x0000001c1b1e7220 */ /* 0x040fe20000400000 */
[C---:B------:R-:W-:Y:S01]  /*2490*/  FMUL R32, R27.reuse, R29 ;  /* 0x0000001d1b207220 */ /* 0x040fe20000400000 */
[C---:B------:R-:W-:Y:S01]  /*24a0*/  FMUL R2, R27.reuse, R2 ;  /* 0x000000021b027220 */ /* 0x040fe20000400000 */
[C---:B------:R-:W-:Y:S01]  /*24b0*/  FMUL R40, R27.reuse, R40 ;  /* 0x000000281b287220 */ /* 0x040fe20000400000 */
[C---:B------:R-:W-:Y:S01]  /*24c0*/  FMUL R42, R27.reuse, R42 ;  /* 0x0000002a1b2a7220 */ /* 0x040fe20000400000 */
[----:B------:R-:W-:Y:S01]  /*24d0*/  FMUL R44, R27, R44 ;  /* 0x0000002c1b2c7220 */ /* 0x000fe20000400000 */
[C---:B------:R-:W-:Y:S01]  /*24e0*/  IMAD.WIDE R16, R19.reuse, 0x4, R16 ;  /* 0x0000000413107825 */ /* 0x040fe200078e0210 */
[----:B--2---:R-:W-:Y:S03]  /*24f0*/  @!P3 STG.E.128 desc[UR6][R22.64], R12 ;  /* 0x0000000c1600b986 */ /* 0x004fe6000c101d06 */
[C-C-:B0-----:R-:W-:Y:S01]  /*2500*/  IMAD.WIDE R26, R4.reuse, 0x4, R20.reuse ;  /* 0x00000004041a7825 */ /* 0x141fe200078e0214 */
[----:B---3--:R-:W-:Y:S03]  /*2510*/  @!P4 STG.E.128 desc[UR6][R16.64], R8 ;  /* 0x000000081000c986 */ /* 0x008fe6000c101d06 */
[C---:B------:R-:W-:Y:S01]  /*2520*/  IMAD.WIDE R20, R19.reuse, 0x4, R20 ;  /* 0x0000000413147825 */ /* 0x040fe200078e0214 */
[----:B------:R-:W-:Y:S03]  /*2530*/  @!P3 STG.E.128 desc[UR6][R26.64], R12 ;  /* 0x0000000c1a00b986 */ /* 0x000fe6000c101d06 */
[C-C-:B----4-:R-:W-:Y:S01]  /*2540*/  IMAD.WIDE R28, R4.reuse, 0x4, R6.reuse ;  /* 0x00000004041c7825 */ /* 0x150fe200078e0206 */
[----:B------:R-:W-:Y:S03]  /*2550*/  @!P4 STG.E.128 desc[UR6][R20.64], R8 ;  /* 0x000000081400c986 */ /* 0x000fe6000c101d06 */
[----:B------:R-:W-:Y:S01]  /*2560*/  IMAD.WIDE R6, R19, 0x4, R6 ;  /* 0x0000000413067825 */ /* 0x000fe200078e0206 */
[----:B------:R-:W-:Y:S04]  /*2570*/  @!P3 STG.E.128 desc[UR6][R28.64], R12 ;  /* 0x0000000c1c00b986 */ /* 0x000fe8000c101d06 */
[----:B------:R0:W-:Y:S01]  /*2580*/  @!P4 STG.E.128 desc[UR6][R6.64], R8 ;  /* 0x000000080600c986 */ /* 0x0001e2000c101d06 */
[----:B------:R-:W-:Y:S08]  /*2590*/  BAR.SYNC.DEFER_BLOCKING 0x0 ;  /* 0x0000000000007b1d */ /* 0x000ff00000010000 */
[----:B0-----:R-:W0:Y:S01]  /*25a0*/  LDC.64 R8, c[0x0][0x230] ;  /* 0x00008c00ff087b82 */ /* 0x001e220000000a00 */
[----:B------:R-:W-:Y:S04]  /*25b0*/  STS [R3], R24 ;  /* 0x0000001803007388 */ /* 0x000fe80000000800 */
[----:B------:R-:W-:Y:S04]  /*25c0*/  STS [R3+0x10], R0 ;  /* 0x0000100003007388 */ /* 0x000fe80000000800 */
[----:B------:R-:W-:Y:S04]  /*25d0*/  STS [R3+0x20], R30 ;  /* 0x0000201e03007388 */ /* 0x000fe80000000800 */
[----:B------:R-:W-:Y:S04]  /*25e0*/  STS [R3+0x30], R32 ;  /* 0x0000302003007388 */ /* 0x000fe80000000800 */
[----:B------:R-:W-:Y:S04]  /*25f0*/  STS [R3+0x40], R2 ;  /* 0x0000400203007388 */ /* 0x000fe80000000800 */
[----:B------:R-:W-:Y:S04]  /*2600*/  STS [R3+0x50], R40 ;  /* 0x0000502803007388 */ /* 0x000fe80000000800 */
[----:B------:R-:W-:Y:S04]  /*2610*/  STS [R3+0x60], R42 ;  /* 0x0000602a03007388 */ /* 0x000fe80000000800 */
[----:B------:R-:W-:Y:S01]  /*2620*/  STS [R3+0x70], R44 ;  /* 0x0000702c03007388 */ /* 0x000fe20000000800 */
[----:B------:R-:W-:Y:S06]  /*2630*/  BAR.SYNC.DEFER_BLOCKING 0x0 ;  /* 0x0000000000007b1d */ /* 0x000fec0000010000 */
[----:B------:R-:W1:Y:S01]  /*2640*/  LDS.128 R12, [R18] ;  /* 0x00000000120c7984 */ /* 0x000e620000000c00 */
[----:B0-----:R-:W-:-:S05]  /*2650*/  IMAD.WIDE R6, R4, 0x4, R8 ;  /* 0x0000000404067825 */ /* 0x001fca00078e0208 */
[----:B-1----:R0:W-:Y:S02]  /*2660*/  @!P3 STG.E.128 desc[UR6][R6.64], R12 ;  /* 0x0000000c0600b986 */ /* 0x0021e4000c101d06 */
[----:B0-----:R-:W-:Y:S05]  /*2670*/  @P4 EXIT ;  /* 0x000000000000494d */ /* 0x001fea0003800000 */
[----:B0-----:R-:W0:Y:S01]  /*2680*/  LDS.128 R4, [R5+0x800] ;  /* 0x0008000005047984 */ /* 0x001e220000000c00 */
[----:B------:R-:W-:-:S05]  /*2690*/  IMAD.WIDE R2, R19, 0x4, R8 ;  /* 0x0000000413027825 */ /* 0x000fca00078e0208 */
[----:B0-----:R-:W-:Y:S01]  /*26a0*/  STG.E.128 desc[UR6][R2.64], R4 ;  /* 0x0000000402007986 */ /* 0x001fe2000c101d06 */
[----:B------:R-:W-:Y:S05]  /*26b0*/  EXIT ;  /* 0x000000000000794d */ /* 0x000fea0003800000 */
.L_x_0:
[----:B------:R-:W-:-:S00]  /*26c0*/  BRA `(.L_x_0) ;  /* 0xfffffffc00fc7947 */ /* 0x000fc0000383ffff */
[----:B------:R-:W-:-:S00]  /*26d0*/  NOP ;  /* 0x0000000000007918 */ /* 0x000fc00000000000 */
        /* <DEDUP_REMOVED lines=10> */
.L_x_1:


//--------------------- .nv.shared.triton_poi_fused_avg_pool2d_convolution_29 --------------------------
	.section	.nv.shared.triton_poi_fused_avg_pool2d_convolution_29,"aw",@nobits
	.sectionflags	@""
	.align	16
	.zero		1024


//--------------------- .nv.constant0.triton_poi_fused_avg_pool2d_convolution_29 --------------------------
	.section	.nv.constant0.triton_poi_fused_avg_pool2d_convolution_29,"a",@progbits
	.sectionflags	@""
	.align	4
.nv.constant0.triton_poi_fused_avg_pool2d_convolution_29:
	.zero		576
